//
// Generated by NVIDIA NVVM Compiler
//
// Compiler Build ID: CL-36424714
// Cuda compilation tools, release 13.0, V13.0.88
// Based on NVVM 20.0.0
//

.version 9.0
.target sm_100
.address_size 64

	// .globl	_Z18bit_reverse_kernelPiS_i

.visible .entry _Z18bit_reverse_kernelPiS_i(
	.param .u64 .ptr .align 1 _Z18bit_reverse_kernelPiS_i_param_0,
	.param .u64 .ptr .align 1 _Z18bit_reverse_kernelPiS_i_param_1,
	.param .u32 _Z18bit_reverse_kernelPiS_i_param_2
)
{
	.reg .pred 	%p<3>;
	.reg .b32 	%r<10>;
	.reg .b64 	%rd<13>;

	ld.param.u64 	%rd2, [_Z18bit_reverse_kernelPiS_i_param_0];
	ld.param.u64 	%rd3, [_Z18bit_reverse_kernelPiS_i_param_1];
	ld.param.u32 	%r3, [_Z18bit_reverse_kernelPiS_i_param_2];
	mov.u32 	%r4, %ctaid.x;
	mov.u32 	%r5, %ntid.x;
	mov.u32 	%r6, %tid.x;
	mad.lo.s32 	%r1, %r4, %r5, %r6;
	setp.ge.s32 	%p1, %r1, %r3;
	@%p1 bra 	$L__BB0_3;
	cvta.to.global.u64 	%rd4, %rd3;
	mul.wide.s32 	%rd5, %r1, 4;
	add.s64 	%rd1, %rd4, %rd5;
	ld.global.u32 	%r2, [%rd1];
	setp.ge.s32 	%p2, %r1, %r2;
	@%p2 bra 	$L__BB0_3;
	cvta.to.global.u64 	%rd6, %rd2;
	add.s64 	%rd8, %rd6, %rd5;
	ld.global.u32 	%r7, [%rd8];
	mul.wide.s32 	%rd9, %r2, 4;
	add.s64 	%rd10, %rd6, %rd9;
	ld.global.u32 	%r8, [%rd10];
	st.global.u32 	[%rd8], %r8;
	ld.global.u32 	%r9, [%rd1];
	mul.wide.s32 	%rd11, %r9, 4;
	add.s64 	%rd12, %rd6, %rd11;
	st.global.u32 	[%rd12], %r7;
$L__BB0_3:
	ret;

}
	// .globl	_Z20ntt_butterfly_kernelPiiiPxii
.visible .entry _Z20ntt_butterfly_kernelPiiiPxii(
	.param .u64 .ptr .align 1 _Z20ntt_butterfly_kernelPiiiPxii_param_0,
	.param .u32 _Z20ntt_butterfly_kernelPiiiPxii_param_1,
	.param .u32 _Z20ntt_butterfly_kernelPiiiPxii_param_2,
	.param .u64 .ptr .align 1 _Z20ntt_butterfly_kernelPiiiPxii_param_3,
	.param .u32 _Z20ntt_butterfly_kernelPiiiPxii_param_4,
	.param .u32 _Z20ntt_butterfly_kernelPiiiPxii_param_5
)
{
	.reg .pred 	%p<3>;
	.reg .b32 	%r<27>;
	.reg .b64 	%rd<21>;

	ld.param.u64 	%rd8, [_Z20ntt_butterfly_kernelPiiiPxii_param_0];
	ld.param.u32 	%r4, [_Z20ntt_butterfly_kernelPiiiPxii_param_1];
	ld.param.u32 	%r5, [_Z20ntt_butterfly_kernelPiiiPxii_param_2];
	ld.param.u64 	%rd9, [_Z20ntt_butterfly_kernelPiiiPxii_param_3];
	ld.param.u32 	%r6, [_Z20ntt_butterfly_kernelPiiiPxii_param_4];
	ld.param.u32 	%r7, [_Z20ntt_butterfly_kernelPiiiPxii_param_5];
	mov.u32 	%r8, %ctaid.x;
	mov.u32 	%r9, %ntid.x;
	mov.u32 	%r10, %tid.x;
	mad.lo.s32 	%r1, %r8, %r9, %r10;
	shr.s32 	%r2, %r4, 1;
	div.s32 	%r11, %r7, %r4;
	mul.lo.s32 	%r12, %r11, %r2;
	setp.ge.s32 	%p1, %r1, %r12;
	@%p1 bra 	$L__BB1_5;
	cvta.to.global.u64 	%rd10, %rd9;
	cvta.to.global.u64 	%rd11, %rd8;
	div.s32 	%r13, %r1, %r2;
	mul.lo.s32 	%r14, %r13, %r2;
	sub.s32 	%r15, %r1, %r14;
	mad.lo.s32 	%r16, %r13, %r4, %r15;
	add.s32 	%r17, %r15, %r6;
	mul.wide.s32 	%rd12, %r17, 8;
	add.s64 	%rd13, %rd10, %rd12;
	ld.global.u64 	%rd14, [%rd13];
	mul.wide.s32 	%rd15, %r16, 4;
	add.s64 	%rd1, %rd11, %rd15;
	ld.global.u32 	%r3, [%rd1];
	mul.wide.s32 	%rd16, %r2, 4;
	add.s64 	%rd2, %rd1, %rd16;
	ld.global.s32 	%rd17, [%rd2];
	mul.lo.s64 	%rd3, %rd14, %rd17;
	cvt.s64.s32 	%rd4, %r5;
	or.b64  	%rd18, %rd3, %rd4;
	and.b64  	%rd19, %rd18, -4294967296;
	setp.ne.s64 	%p2, %rd19, 0;
	@%p2 bra 	$L__BB1_3;
	cvt.u32.u64 	%r18, %rd4;
	cvt.u32.u64 	%r19, %rd3;
	rem.u32 	%r20, %r19, %r18;
	cvt.u64.u32 	%rd20, %r20;
	bra.uni 	$L__BB1_4;
$L__BB1_3:
	rem.s64 	%rd20, %rd3, %rd4;
$L__BB1_4:
	cvt.u32.u64 	%r21, %rd20;
	add.s32 	%r22, %r3, %r21;
	rem.s32 	%r23, %r22, %r5;
	st.global.u32 	[%rd1], %r23;
	add.s32 	%r24, %r3, %r5;
	sub.s32 	%r25, %r24, %r21;
	rem.s32 	%r26, %r25, %r5;
	st.global.u32 	[%rd2], %r26;
$L__BB1_5:
	ret;

}
	// .globl	_Z20pointwise_mul_kernelPiS_S_ii
.visible .entry _Z20pointwise_mul_kernelPiS_S_ii(
	.param .u64 .ptr .align 1 _Z20pointwise_mul_kernelPiS_S_ii_param_0,
	.param .u64 .ptr .align 1 _Z20pointwise_mul_kernelPiS_S_ii_param_1,
	.param .u64 .ptr .align 1 _Z20pointwise_mul_kernelPiS_S_ii_param_2,
	.param .u32 _Z20pointwise_mul_kernelPiS_S_ii_param_3,
	.param .u32 _Z20pointwise_mul_kernelPiS_S_ii_param_4
)
{
	.reg .pred 	%p<3>;
	.reg .b32 	%r<12>;
	.reg .b64 	%rd<20>;

	ld.param.u64 	%rd6, [_Z20pointwise_mul_kernelPiS_S_ii_param_0];
	ld.param.u64 	%rd7, [_Z20pointwise_mul_kernelPiS_S_ii_param_1];
	ld.param.u64 	%rd8, [_Z20pointwise_mul_kernelPiS_S_ii_param_2];
	ld.param.u32 	%r3, [_Z20pointwise_mul_kernelPiS_S_ii_param_3];
	ld.param.u32 	%r2, [_Z20pointwise_mul_kernelPiS_S_ii_param_4];
	mov.u32 	%r4, %ctaid.x;
	mov.u32 	%r5, %ntid.x;
	mov.u32 	%r6, %tid.x;
	mad.lo.s32 	%r1, %r4, %r5, %r6;
	setp.ge.s32 	%p1, %r1, %r3;
	@%p1 bra 	$L__BB2_5;
	cvta.to.global.u64 	%rd9, %rd6;
	cvta.to.global.u64 	%rd10, %rd7;
	mul.wide.s32 	%rd11, %r1, 4;
	add.s64 	%rd12, %rd9, %rd11;
	ld.global.u32 	%r7, [%rd12];
	add.s64 	%rd13, %rd10, %rd11;
	ld.global.u32 	%r8, [%rd13];
	mul.wide.s32 	%rd1, %r8, %r7;
	cvt.s64.s32 	%rd2, %r2;
	or.b64  	%rd14, %rd1, %rd2;
	and.b64  	%rd15, %rd14, -4294967296;
	setp.ne.s64 	%p2, %rd15, 0;
	@%p2 bra 	$L__BB2_3;
	cvt.u32.u64 	%r9, %rd2;
	cvt.u32.u64 	%r10, %rd1;
	rem.u32 	%r11, %r10, %r9;
	cvt.u64.u32 	%rd19, %r11;
	bra.uni 	$L__BB2_4;
$L__BB2_3:
	rem.s64 	%rd19, %rd1, %rd2;
$L__BB2_4:
	cvta.to.global.u64 	%rd16, %rd8;
	add.s64 	%rd18, %rd16, %rd11;
	st.global.u32 	[%rd18], %rd19;
$L__BB2_5:
	ret;

}
	// .globl	_Z18final_scale_kernelPixii
.visible .entry _Z18final_scale_kernelPixii(
	.param .u64 .ptr .align 1 _Z18final_scale_kernelPixii_param_0,
	.param .u64 _Z18final_scale_kernelPixii_param_1,
	.param .u32 _Z18final_scale_kernelPixii_param_2,
	.param .u32 _Z18final_scale_kernelPixii_param_3
)
{
	.reg .pred 	%p<3>;
	.reg .b32 	%r<10>;
	.reg .b64 	%rd<15>;

	ld.param.u64 	%rd7, [_Z18final_scale_kernelPixii_param_0];
	ld.param.u64 	%rd8, [_Z18final_scale_kernelPixii_param_1];
	ld.param.u32 	%r3, [_Z18final_scale_kernelPixii_param_2];
	ld.param.u32 	%r2, [_Z18final_scale_kernelPixii_param_3];
	mov.u32 	%r4, %ctaid.x;
	mov.u32 	%r5, %ntid.x;
	mov.u32 	%r6, %tid.x;
	mad.lo.s32 	%r1, %r4, %r5, %r6;
	setp.ge.s32 	%p1, %r1, %r3;
	@%p1 bra 	$L__BB3_5;
	cvta.to.global.u64 	%rd9, %rd7;
	mul.wide.s32 	%rd10, %r1, 4;
	add.s64 	%rd1, %rd9, %rd10;
	ld.global.s32 	%rd11, [%rd1];
	mul.lo.s64 	%rd2, %rd8, %rd11;
	cvt.s64.s32 	%rd3, %r2;
	or.b64  	%rd12, %rd2, %rd3;
	and.b64  	%rd13, %rd12, -4294967296;
	setp.ne.s64 	%p2, %rd13, 0;
	@%p2 bra 	$L__BB3_3;
	cvt.u32.u64 	%r7, %rd3;
	cvt.u32.u64 	%r8, %rd2;
	rem.u32 	%r9, %r8, %r7;
	cvt.u64.u32 	%rd14, %r9;
	bra.uni 	$L__BB3_4;
$L__BB3_3:
	rem.s64 	%rd14, %rd2, %rd3;
$L__BB3_4:
	st.global.u32 	[%rd1], %rd14;
$L__BB3_5:
	ret;

}


// ===== COMPILED SASS (sm_100) =====

	.target	sm_100

	.elftype	@"ET_EXEC"


//--------------------- .note.nv.tkinfo           --------------------------
	.section	.note.nv.tkinfo,"",@"SHT_NOTE"
	.sectionflags	@"SHF_NOTE_NV_TKINFO"
	.tkinfo
        /*0018*/ 	.word	0x00000002
        /*0030*/ 	.string	""
        /*0030*/ 	.string	"ptxas"
        /*0030*/ 	.string	"Cuda compilation tools, release 13.0, V13.0.88"
        /*0030*/ 	.string	"Build cuda_13.0.r13.0/compiler.36424714_0"
        /*0030*/ 	.string	"-arch sm_100 -m 64 "



//--------------------- .note.nv.cuinfo           --------------------------
	.section	.note.nv.cuinfo,"",@"SHT_NOTE"
	.sectionflags	@"SHF_NOTE_NV_CUINFO"
        /*0018*/ 	.short	0x0002
        /*001a*/ 	.short	0x0064
        /*001c*/ 	.short	0x0082
	.zero		2


//--------------------- .nv.info                  --------------------------
	.section	.nv.info,"",@"SHT_CUDA_INFO"
	.align	4


	//----- nvinfo : EIATTR_REGCOUNT
	.align		4
        /*0000*/ 	.byte	0x04, 0x2f
        /*0002*/ 	.short	(.L_1 - .L_0)
	.align		4
.L_0:
        /*0004*/ 	.word	index@(_Z18bit_reverse_kernelPiS_i)
        /*0008*/ 	.word	0x0000000e


	//----- nvinfo : EIATTR_FRAME_SIZE
	.align		4
.L_1:
        /*000c*/ 	.byte	0x04, 0x11
        /*000e*/ 	.short	(.L_3 - .L_2)
	.align		4
.L_2:
        /*0010*/ 	.word	index@(_Z18bit_reverse_kernelPiS_i)
        /*0014*/ 	.word	0x00000000


	//----- nvinfo : EIATTR_REGCOUNT
	.align		4
.L_3:
        /*0018*/ 	.byte	0x04, 0x2f
        /*001a*/ 	.short	(.L_5 - .L_4)
	.align		4
.L_4:
        /*001c*/ 	.word	index@(_Z20ntt_butterfly_kernelPiiiPxii)
        /*0020*/ 	.word	0x00000016


	//----- nvinfo : EIATTR_FRAME_SIZE
	.align		4
.L_5:
        /*0024*/ 	.byte	0x04, 0x11
        /*0026*/ 	.short	(.L_7 - .L_6)
	.align		4
.L_6:
        /*0028*/ 	.word	index@($__internal_2_$__cuda_sm20_rem_s64)
        /*002c*/ 	.word	0x00000000


	//----- nvinfo : EIATTR_FRAME_SIZE
	.align		4
.L_7:
        /*0030*/ 	.byte	0x04, 0x11
        /*0032*/ 	.short	(.L_9 - .L_8)
	.align		4
.L_8:
        /*0034*/ 	.word	index@(_Z20ntt_butterfly_kernelPiiiPxii)
        /*0038*/ 	.word	0x00000000


	//----- nvinfo : EIATTR_REGCOUNT
	.align		4
.L_9:
        /*003c*/ 	.byte	0x04, 0x2f
        /*003e*/ 	.short	(.L_11 - .L_10)
	.align		4
.L_10:
        /*0040*/ 	.word	index@(_Z20pointwise_mul_kernelPiS_S_ii)
        /*0044*/ 	.word	0x00000012


	//----- nvinfo : EIATTR_FRAME_SIZE
	.align		4
.L_11:
        /*0048*/ 	.byte	0x04, 0x11
        /*004a*/ 	.short	(.L_13 - .L_12)
	.align		4
.L_12:
        /*004c*/ 	.word	index@($__internal_1_$__cuda_sm20_rem_s64)
        /*0050*/ 	.word	0x00000000


	//----- nvinfo : EIATTR_FRAME_SIZE
	.align		4
.L_13:
        /*0054*/ 	.byte	0x04, 0x11
        /*0056*/ 	.short	(.L_15 - .L_14)
	.align		4
.L_14:
        /*0058*/ 	.word	index@(_Z20pointwise_mul_kernelPiS_S_ii)
        /*005c*/ 	.word	0x00000000


	//----- nvinfo : EIATTR_REGCOUNT
	.align		4
.L_15:
        /*0060*/ 	.byte	0x04, 0x2f
        /*0062*/ 	.short	(.L_17 - .L_16)
	.align		4
.L_16:
        /*0064*/ 	.word	index@(_Z18final_scale_kernelPixii)
        /*0068*/ 	.word	0x00000012


	//----- nvinfo : EIATTR_FRAME_SIZE
	.align		4
.L_17:
        /*006c*/ 	.byte	0x04, 0x11
        /*006e*/ 	.short	(.L_19 - .L_18)
	.align		4
.L_18:
        /*0070*/ 	.word	index@($__internal_0_$__cuda_sm20_rem_s64)
        /*0074*/ 	.word	0x00000000


	//----- nvinfo : EIATTR_FRAME_SIZE
	.align		4
.L_19:
        /*0078*/ 	.byte	0x04, 0x11
        /*007a*/ 	.short	(.L_21 - .L_20)
	.align		4
.L_20:
        /*007c*/ 	.word	index@(_Z18final_scale_kernelPixii)
        /*0080*/ 	.word	0x00000000


	//----- nvinfo : EIATTR_MIN_STACK_SIZE
	.align		4
.L_21:
        /*0084*/ 	.byte	0x04, 0x12
        /*0086*/ 	.short	(.L_23 - .L_22)
	.align		4
.L_22:
        /*0088*/ 	.word	index@(_Z18final_scale_kernelPixii)
        /*008c*/ 	.word	0x00000000


	//----- nvinfo : EIATTR_MIN_STACK_SIZE
	.align		4
.L_23:
        /*0090*/ 	.byte	0x04, 0x12
        /*0092*/ 	.short	(.L_25 - .L_24)
	.align		4
.L_24:
        /*0094*/ 	.word	index@(_Z20pointwise_mul_kernelPiS_S_ii)
        /*0098*/ 	.word	0x00000000


	//----- nvinfo : EIATTR_MIN_STACK_SIZE
	.align		4
.L_25:
        /*009c*/ 	.byte	0x04, 0x12
        /*009e*/ 	.short	(.L_27 - .L_26)
	.align		4
.L_26:
        /*00a0*/ 	.word	index@(_Z20ntt_butterfly_kernelPiiiPxii)
        /*00a4*/ 	.word	0x00000000


	//----- nvinfo : EIATTR_MIN_STACK_SIZE
	.align		4
.L_27:
        /*00a8*/ 	.byte	0x04, 0x12
        /*00aa*/ 	.short	(.L_29 - .L_28)
	.align		4
.L_28:
        /*00ac*/ 	.word	index@(_Z18bit_reverse_kernelPiS_i)
        /*00b0*/ 	.word	0x00000000
.L_29:


//--------------------- .nv.compat                --------------------------
	.section	.nv.compat,"",@"SHT_CUDA_COMPAT_INFO"
	.align	4
        /*0000*/ 	.byte	0x02, 0x09, 0x00, 0x00, 0x02, 0x02, 0x01, 0x00, 0x02, 0x05, 0x05, 0x00, 0x03, 0x07, 0x01, 0x01
        /*0010*/ 	.byte	0x02, 0x03, 0x00, 0x00, 0x02, 0x06, 0x01, 0x00, 0x04, 0x0b, 0x08, 0x00, 0x09, 0x00, 0x00, 0x00
        /*0020*/ 	.byte	0x00, 0x00, 0x00, 0x00


//--------------------- .nv.info._Z18final_scale_kernelPixii --------------------------
	.section	.nv.info._Z18final_scale_kernelPixii,"",@"SHT_CUDA_INFO"
	.sectionflags	@""
	.align	4


	//----- nvinfo : EIATTR_CUDA_API_VERSION
	.align		4
        /*0000*/ 	.byte	0x04, 0x37
        /*0002*/ 	.short	(.L_31 - .L_30)
.L_30:
        /*0004*/ 	.word	0x00000082


	//----- nvinfo : EIATTR_KPARAM_INFO
	.align		4
.L_31:
        /*0008*/ 	.byte	0x04, 0x17
        /*000a*/ 	.short	(.L_33 - .L_32)
.L_32:
        /*000c*/ 	.word	0x00000000
        /*0010*/ 	.short	0x0003
        /*0012*/ 	.short	0x0014
        /*0014*/ 	.byte	0x00, 0xf0, 0x11, 0x00


	//----- nvinfo : EIATTR_KPARAM_INFO
	.align		4
.L_33:
        /*0018*/ 	.byte	0x04, 0x17
        /*001a*/ 	.short	(.L_35 - .L_34)
.L_34:
        /*001c*/ 	.word	0x00000000
        /*0020*/ 	.short	0x0002
        /*0022*/ 	.short	0x0010
        /*0024*/ 	.byte	0x00, 0xf0, 0x11, 0x00


	//----- nvinfo : EIATTR_KPARAM_INFO
	.align		4
.L_35:
        /*0028*/ 	.byte	0x04, 0x17
        /*002a*/ 	.short	(.L_37 - .L_36)
.L_36:
        /*002c*/ 	.word	0x00000000
        /*0030*/ 	.short	0x0001
        /*0032*/ 	.short	0x0008
        /*0034*/ 	.byte	0x00, 0xf0, 0x21, 0x00


	//----- nvinfo : EIATTR_KPARAM_INFO
	.align		4
.L_37:
        /*0038*/ 	.byte	0x04, 0x17
        /*003a*/ 	.short	(.L_39 - .L_38)
.L_38:
        /*003c*/ 	.word	0x00000000
        /*0040*/ 	.short	0x0000
        /*0042*/ 	.short	0x0000
        /*0044*/ 	.byte	0x00, 0xf5, 0x21, 0x00


	//----- nvinfo : EIATTR_SPARSE_MMA_MASK
	.align		4
.L_39:
        /*0048*/ 	.byte	0x03, 0x50
        /*004a*/ 	.short	0x0000


	//----- nvinfo : EIATTR_MAXREG_COUNT
	.align		4
        /*004c*/ 	.byte	0x03, 0x1b
        /*004e*/ 	.short	0x00ff


	//----- nvinfo : EIATTR_MERCURY_ISA_VERSION
	.align		4
        /*0050*/ 	.byte	0x03, 0x5f
        /*0052*/ 	.short	0x0101


	//----- nvinfo : EIATTR_VRC_CTA_INIT_COUNT
	.align		4
        /*0054*/ 	.byte	0x02, 0x4a
	.zero		1
	.zero		1


	//----- nvinfo : EIATTR_EXIT_INSTR_OFFSETS
	.align		4
        /*0058*/ 	.byte	0x04, 0x1c
        /*005a*/ 	.short	(.L_41 - .L_40)


	//   ....[0]....
.L_40:
        /*005c*/ 	.word	0x00000070


	//   ....[1]....
        /*0060*/ 	.word	0x000002f0


	//----- nvinfo : EIATTR_CRS_STACK_SIZE
	.align		4
.L_41:
        /*0064*/ 	.byte	0x04, 0x1e
        /*0066*/ 	.short	(.L_43 - .L_42)
.L_42:
        /*0068*/ 	.word	0x00000000


	//----- nvinfo : EIATTR_CBANK_PARAM_SIZE
	.align		4
.L_43:
        /*006c*/ 	.byte	0x03, 0x19
        /*006e*/ 	.short	0x0018


	//----- nvinfo : EIATTR_PARAM_CBANK
	.align		4
        /*0070*/ 	.byte	0x04, 0x0a
        /*0072*/ 	.short	(.L_45 - .L_44)
	.align		4
.L_44:
        /*0074*/ 	.word	index@(.nv.constant0._Z18final_scale_kernelPixii)
        /*0078*/ 	.short	0x0380
        /*007a*/ 	.short	0x0018


	//----- nvinfo : EIATTR_SW_WAR
	.align		4
.L_45:
        /*007c*/ 	.byte	0x04, 0x36
        /*007e*/ 	.short	(.L_47 - .L_46)
.L_46:
        /*0080*/ 	.word	0x00000008
.L_47:


//--------------------- .nv.info._Z20pointwise_mul_kernelPiS_S_ii --------------------------
	.section	.nv.info._Z20pointwise_mul_kernelPiS_S_ii,"",@"SHT_CUDA_INFO"
	.sectionflags	@""
	.align	4


	//----- nvinfo : EIATTR_CUDA_API_VERSION
	.align		4
        /*0000*/ 	.byte	0x04, 0x37
        /*0002*/ 	.short	(.L_49 - .L_48)
.L_48:
        /*0004*/ 	.word	0x00000082


	//----- nvinfo : EIATTR_KPARAM_INFO
	.align		4
.L_49:
        /*0008*/ 	.byte	0x04, 0x17
        /*000a*/ 	.short	(.L_51 - .L_50)
.L_50:
        /*000c*/ 	.word	0x00000000
        /*0010*/ 	.short	0x0004
        /*0012*/ 	.short	0x001c
        /*0014*/ 	.byte	0x00, 0xf0, 0x11, 0x00


	//----- nvinfo : EIATTR_KPARAM_INFO
	.align		4
.L_51:
        /*0018*/ 	.byte	0x04, 0x17
        /*001a*/ 	.short	(.L_53 - .L_52)
.L_52:
        /*001c*/ 	.word	0x00000000
        /*0020*/ 	.short	0x0003
        /*0022*/ 	.short	0x0018
        /*0024*/ 	.byte	0x00, 0xf0, 0x11, 0x00


	//----- nvinfo : EIATTR_KPARAM_INFO
	.align		4
.L_53:
        /*0028*/ 	.byte	0x04, 0x17
        /*002a*/ 	.short	(.L_55 - .L_54)
.L_54:
        /*002c*/ 	.word	0x00000000
        /*0030*/ 	.short	0x0002
        /*0032*/ 	.short	0x0010
        /*0034*/ 	.byte	0x00, 0xf5, 0x21, 0x00


	//----- nvinfo : EIATTR_KPARAM_INFO
	.align		4
.L_55:
        /*0038*/ 	.byte	0x04, 0x17
        /*003a*/ 	.short	(.L_57 - .L_56)
.L_56:
        /*003c*/ 	.word	0x00000000
        /*0040*/ 	.short	0x0001
        /*0042*/ 	.short	0x0008
        /*0044*/ 	.byte	0x00, 0xf5, 0x21, 0x00


	//----- nvinfo : EIATTR_KPARAM_INFO
	.align		4
.L_57:
        /*0048*/ 	.byte	0x04, 0x17
        /*004a*/ 	.short	(.L_59 - .L_58)
.L_58:
        /*004c*/ 	.word	0x00000000
        /*0050*/ 	.short	0x0000
        /*0052*/ 	.short	0x0000
        /*0054*/ 	.byte	0x00, 0xf5, 0x21, 0x00


	//----- nvinfo : EIATTR_SPARSE_MMA_MASK
	.align		4
.L_59:
        /*0058*/ 	.byte	0x03, 0x50
        /*005a*/ 	.short	0x0000


	//----- nvinfo : EIATTR_MAXREG_COUNT
	.align		4
        /*005c*/ 	.byte	0x03, 0x1b
        /*005e*/ 	.short	0x00ff


	//----- nvinfo : EIATTR_MERCURY_ISA_VERSION
	.align		4
        /*0060*/ 	.byte	0x03, 0x5f
        /*0062*/ 	.short	0x0101


	//----- nvinfo : EIATTR_VRC_CTA_INIT_COUNT
	.align		4
        /*0064*/ 	.byte	0x02, 0x4a
	.zero		1
	.zero		1


	//----- nvinfo : EIATTR_EXIT_INSTR_OFFSETS
	.align		4
        /*0068*/ 	.byte	0x04, 0x1c
        /*006a*/ 	.short	(.L_61 - .L_60)


	//   ....[0]....
.L_60:
        /*006c*/ 	.word	0x00000070


	//   ....[1]....
        /*0070*/ 	.word	0x00000300


	//----- nvinfo : EIATTR_CRS_STACK_SIZE
	.align		4
.L_61:
        /*0074*/ 	.byte	0x04, 0x1e
        /*0076*/ 	.short	(.L_63 - .L_62)
.L_62:
        /*0078*/ 	.word	0x00000000


	//----- nvinfo : EIATTR_CBANK_PARAM_SIZE
	.align		4
.L_63:
        /*007c*/ 	.byte	0x03, 0x19
        /*007e*/ 	.short	0x0020


	//----- nvinfo : EIATTR_PARAM_CBANK
	.align		4
        /*0080*/ 	.byte	0x04, 0x0a
        /*0082*/ 	.short	(.L_65 - .L_64)
	.align		4
.L_64:
        /*0084*/ 	.word	index@(.nv.constant0._Z20pointwise_mul_kernelPiS_S_ii)
        /*0088*/ 	.short	0x0380
        /*008a*/ 	.short	0x0020


	//----- nvinfo : EIATTR_SW_WAR
	.align		4
.L_65:
        /*008c*/ 	.byte	0x04, 0x36
        /*008e*/ 	.short	(.L_67 - .L_66)
.L_66:
        /*0090*/ 	.word	0x00000008
.L_67:


//--------------------- .nv.info._Z20ntt_butterfly_kernelPiiiPxii --------------------------
	.section	.nv.info._Z20ntt_butterfly_kernelPiiiPxii,"",@"SHT_CUDA_INFO"
	.sectionflags	@""
	.align	4


	//----- nvinfo : EIATTR_CUDA_API_VERSION
	.align		4
        /*0000*/ 	.byte	0x04, 0x37
        /*0002*/ 	.short	(.L_69 - .L_68)
.L_68:
        /*0004*/ 	.word	0x00000082


	//----- nvinfo : EIATTR_KPARAM_INFO
	.align		4
.L_69:
        /*0008*/ 	.byte	0x04, 0x17
        /*000a*/ 	.short	(.L_71 - .L_70)
.L_70:
        /*000c*/ 	.word	0x00000000
        /*0010*/ 	.short	0x0005
        /*0012*/ 	.short	0x001c
        /*0014*/ 	.byte	0x00, 0xf0, 0x11, 0x00


	//----- nvinfo : EIATTR_KPARAM_INFO
	.align		4
.L_71:
        /*0018*/ 	.byte	0x04, 0x17
        /*001a*/ 	.short	(.L_73 - .L_72)
.L_72:
        /*001c*/ 	.word	0x00000000
        /*0020*/ 	.short	0x0004
        /*0022*/ 	.short	0x0018
        /*0024*/ 	.byte	0x00, 0xf0, 0x11, 0x00


	//----- nvinfo : EIATTR_KPARAM_INFO
	.align		4
.L_73:
        /*0028*/ 	.byte	0x04, 0x17
        /*002a*/ 	.short	(.L_75 - .L_74)
.L_74:
        /*002c*/ 	.word	0x00000000
        /*0030*/ 	.short	0x0003
        /*0032*/ 	.short	0x0010
        /*0034*/ 	.byte	0x00, 0xf5, 0x21, 0x00


	//----- nvinfo : EIATTR_KPARAM_INFO
	.align		4
.L_75:
        /*0038*/ 	.byte	0x04, 0x17
        /*003a*/ 	.short	(.L_77 - .L_76)
.L_76:
        /*003c*/ 	.word	0x00000000
        /*0040*/ 	.short	0x0002
        /*0042*/ 	.short	0x000c
        /*0044*/ 	.byte	0x00, 0xf0, 0x11, 0x00


	//----- nvinfo : EIATTR_KPARAM_INFO
	.align		4
.L_77:
        /*0048*/ 	.byte	0x04, 0x17
        /*004a*/ 	.short	(.L_79 - .L_78)
.L_78:
        /*004c*/ 	.word	0x00000000
        /*0050*/ 	.short	0x0001
        /*0052*/ 	.short	0x0008
        /*0054*/ 	.byte	0x00, 0xf0, 0x11, 0x00


	//----- nvinfo : EIATTR_KPARAM_INFO
	.align		4
.L_79:
        /*0058*/ 	.byte	0x04, 0x17
        /*005a*/ 	.short	(.L_81 - .L_80)
.L_80:
        /*005c*/ 	.word	0x00000000
        /*0060*/ 	.short	0x0000
        /*0062*/ 	.short	0x0000
        /*0064*/ 	.byte	0x00, 0xf5, 0x21, 0x00


	//----- nvinfo : EIATTR_SPARSE_MMA_MASK
	.align		4
.L_81:
        /*0068*/ 	.byte	0x03, 0x50
        /*006a*/ 	.short	0x0000


	//----- nvinfo : EIATTR_MAXREG_COUNT
	.align		4
        /*006c*/ 	.byte	0x03, 0x1b
        /*006e*/ 	.short	0x00ff


	//----- nvinfo : EIATTR_MERCURY_ISA_VERSION
	.align		4
        /*0070*/ 	.byte	0x03, 0x5f
        /*0072*/ 	.short	0x0101


	//----- nvinfo : EIATTR_VRC_CTA_INIT_COUNT
	.align		4
        /*0074*/ 	.byte	0x02, 0x4a
	.zero		1
	.zero		1


	//----- nvinfo : EIATTR_EXIT_INSTR_OFFSETS
	.align		4
        /*0078*/ 	.byte	0x04, 0x1c
        /*007a*/ 	.short	(.L_83 - .L_82)


	//   ....[0]....
.L_82:
        /*007c*/ 	.word	0x00000210


	//   ....[1]....
        /*0080*/ 	.word	0x00000900


	//----- nvinfo : EIATTR_CRS_STACK_SIZE
	.align		4
.L_83:
        /*0084*/ 	.byte	0x04, 0x1e
        /*0086*/ 	.short	(.L_85 - .L_84)
.L_84:
        /*0088*/ 	.word	0x00000000


	//----- nvinfo : EIATTR_CBANK_PARAM_SIZE
	.align		4
.L_85:
        /*008c*/ 	.byte	0x03, 0x19
        /*008e*/ 	.short	0x0020


	//----- nvinfo : EIATTR_PARAM_CBANK
	.align		4
        /*0090*/ 	.byte	0x04, 0x0a
        /*0092*/ 	.short	(.L_87 - .L_86)
	.align		4
.L_86:
        /*0094*/ 	.word	index@(.nv.constant0._Z20ntt_butterfly_kernelPiiiPxii)
        /*0098*/ 	.short	0x0380
        /*009a*/ 	.short	0x0020


	//----- nvinfo : EIATTR_SW_WAR
	.align		4
.L_87:
        /*009c*/ 	.byte	0x04, 0x36
        /*009e*/ 	.short	(.L_89 - .L_88)
.L_88:
        /*00a0*/ 	.word	0x00000008
.L_89:


//--------------------- .nv.info._Z18bit_reverse_kernelPiS_i --------------------------
	.section	.nv.info._Z18bit_reverse_kernelPiS_i,"",@"SHT_CUDA_INFO"
	.sectionflags	@""
	.align	4


	//----- nvinfo : EIATTR_CUDA_API_VERSION
	.align		4
        /*0000*/ 	.byte	0x04, 0x37
        /*0002*/ 	.short	(.L_91 - .L_90)
.L_90:
        /*0004*/ 	.word	0x00000082


	//----- nvinfo : EIATTR_KPARAM_INFO
	.align		4
.L_91:
        /*0008*/ 	.byte	0x04, 0x17
        /*000a*/ 	.short	(.L_93 - .L_92)
.L_92:
        /*000c*/ 	.word	0x00000000
        /*0010*/ 	.short	0x0002
        /*0012*/ 	.short	0x0010
        /*0014*/ 	.byte	0x00, 0xf0, 0x11, 0x00


	//----- nvinfo : EIATTR_KPARAM_INFO
	.align		4
.L_93:
        /*0018*/ 	.byte	0x04, 0x17
        /*001a*/ 	.short	(.L_95 - .L_94)
.L_94:
        /*001c*/ 	.word	0x00000000
        /*0020*/ 	.short	0x0001
        /*0022*/ 	.short	0x0008
        /*0024*/ 	.byte	0x00, 0xf5, 0x21, 0x00


	//----- nvinfo : EIATTR_KPARAM_INFO
	.align		4
.L_95:
        /*0028*/ 	.byte	0x04, 0x17
        /*002a*/ 	.short	(.L_97 - .L_96)
.L_96:
        /*002c*/ 	.word	0x00000000
        /*0030*/ 	.short	0x0000
        /*0032*/ 	.short	0x0000
        /*0034*/ 	.byte	0x00, 0xf5, 0x21, 0x00


	//----- nvinfo : EIATTR_SPARSE_MMA_MASK
	.align		4
.L_97:
        /*0038*/ 	.byte	0x03, 0x50
        /*003a*/ 	.short	0x0000


	//----- nvinfo : EIATTR_MAXREG_COUNT
	.align		4
        /*003c*/ 	.byte	0x03, 0x1b
        /*003e*/ 	.short	0x00ff


	//----- nvinfo : EIATTR_MERCURY_ISA_VERSION
	.align		4
        /*0040*/ 	.byte	0x03, 0x5f
        /*0042*/ 	.short	0x0101


	//----- nvinfo : EIATTR_VRC_CTA_INIT_COUNT
	.align		4
        /*0044*/ 	.byte	0x02, 0x4a
	.zero		1
	.zero		1


	//----- nvinfo : EIATTR_EXIT_INSTR_OFFSETS
	.align		4
        /*0048*/ 	.byte	0x04, 0x1c
        /*004a*/ 	.short	(.L_99 - .L_98)


	//   ....[0]....
.L_98:
        /*004c*/ 	.word	0x00000070


	//   ....[1]....
        /*0050*/ 	.word	0x000000d0


	//   ....[2]....
        /*0054*/ 	.word	0x00000170


	//----- nvinfo : EIATTR_CBANK_PARAM_SIZE
	.align		4
.L_99:
        /*0058*/ 	.byte	0x03, 0x19
        /*005a*/ 	.short	0x0014


	//----- nvinfo : EIATTR_PARAM_CBANK
	.align		4
        /*005c*/ 	.byte	0x04, 0x0a
        /*005e*/ 	.short	(.L_101 - .L_100)
	.align		4
.L_100:
        /*0060*/ 	.word	index@(.nv.constant0._Z18bit_reverse_kernelPiS_i)
        /*0064*/ 	.short	0x0380
        /*0066*/ 	.short	0x0014


	//----- nvinfo : EIATTR_SW_WAR
	.align		4
.L_101:
        /*0068*/ 	.byte	0x04, 0x36
        /*006a*/ 	.short	(.L_103 - .L_102)
.L_102:
        /*006c*/ 	.word	0x00000008
.L_103:


//--------------------- .nv.callgraph             --------------------------
	.section	.nv.callgraph,"",@"SHT_CUDA_CALLGRAPH"
	.align	4
	.sectionentsize	8
	.align		4
        /*0000*/ 	.word	0x00000000
	.align		4
        /*0004*/ 	.word	0xffffffff
	.align		4
        /*0008*/ 	.word	0x00000000
	.align		4
        /*000c*/ 	.word	0xfffffffe
	.align		4
        /*0010*/ 	.word	0x00000000
	.align		4
        /*0014*/ 	.word	0xfffffffd
	.align		4
        /*0018*/ 	.word	0x00000000
	.align		4
        /*001c*/ 	.word	0xfffffffc


//--------------------- .text._Z18final_scale_kernelPixii --------------------------
	.section	.text._Z18final_scale_kernelPixii,"ax",@progbits
	.align	128
        .global         _Z18final_scale_kernelPixii
        .type           _Z18final_scale_kernelPixii,@function
        .size           _Z18final_scale_kernelPixii,(.L_x_13 - _Z18final_scale_kernelPixii)
        .other          _Z18final_scale_kernelPixii,@"STO_CUDA_ENTRY STV_DEFAULT"
_Z18final_scale_kernelPixii:
.text._Z18final_scale_kernelPixii:
[----:B------:R-:W-:Y:S01]  /*0000*/  LDC R1, c[0x0][0x37c] ;  /* 0x0000df00ff017b82 */ /* 0x000fe20000000800 */
[----:B------:R-:W0:Y:S07]  /*0010*/  S2R R0, SR_TID.X ;  /* 0x0000000000007919 */ /* 0x000e2e0000002100 */
[----:B------:R-:W0:Y:S01]  /*0020*/  S2UR UR4, SR_CTAID.X ;  /* 0x00000000000479c3 */ /* 0x000e220000002500 */
[----:B------:R-:W1:Y:S07]  /*0030*/  LDCU UR5, c[0x0][0x390] ;  /* 0x00007200ff0577ac */ /* 0x000e6e0008000800 */
[----:B------:R-:W0:Y:S02]  /*0040*/  LDC R5, c[0x0][0x360] ;  /* 0x0000d800ff057b82 */ /* 0x000e240000000800 */
[----:B0-----:R-:W-:-:S05]  /*0050*/  IMAD R5, R5, UR4, R0 ;  /* 0x0000000405057c24 */ /* 0x001fca000f8e0200 */
[----:B-1----:R-:W-:-:S13]  /*0060*/  ISETP.GE.AND P0, PT, R5, UR5, PT ;  /* 0x0000000505007c0c */ /* 0x002fda000bf06270 */
[----:B------:R-:W-:Y:S05]  /*0070*/  @P0 EXIT ;  /* 0x000000000000094d */ /* 0x000fea0003800000 */
[----:B------:R-:W0:Y:S01]  /*0080*/  LDC.64 R2, c[0x0][0x380] ;  /* 0x0000e000ff027b82 */ /* 0x000e220000000a00 */
[----:B------:R-:W1:Y:S01]  /*0090*/  LDCU.64 UR6, c[0x0][0x358] ;  /* 0x00006b00ff0677ac */ /* 0x000e620008000a00 */
[----:B------:R-:W2:Y:S01]  /*00a0*/  LDCU.64 UR4, c[0x0][0x388] ;  /* 0x00007100ff0477ac */ /* 0x000ea20008000a00 */
[----:B------:R-:W3:Y:S01]  /*00b0*/  LDCU UR9, c[0x0][0x394] ;  /* 0x00007280ff0977ac */ /* 0x000ee20008000800 */
[----:B0-----:R-:W-:-:S05]  /*00c0*/  IMAD.WIDE R2, R5, 0x4, R2 ;  /* 0x0000000405027825 */ /* 0x001fca00078e0202 */
[----:B-1----:R-:W4:Y:S01]  /*00d0*/  LDG.E R0, desc[UR6][R2.64] ;  /* 0x0000000602007981 */ /* 0x002f22000c1e1900 */
[----:B---3--:R-:W-:Y:S01]  /*00e0*/  USHF.R.S32.HI UR8, URZ, 0x1f, UR9 ;  /* 0x0000001fff087899 */ /* 0x008fe20008011409 */
[----:B------:R-:W-:Y:S01]  /*00f0*/  BSSY.RECONVERGENT B0, `(.L_x_0) ;  /* 0x000001e000007945 */ /* 0x000fe20003800200 */
[----:B----4-:R-:W-:-:S05]  /*0100*/  SHF.R.S32.HI R4, RZ, 0x1f, R0 ;  /* 0x0000001fff047819 */ /* 0x010fca0000011400 */
[----:B--2---:R-:W-:Y:S02]  /*0110*/  IMAD R7, R4, UR4, RZ ;  /* 0x0000000404077c24 */ /* 0x004fe4000f8e02ff */
[----:B------:R-:W-:-:S04]  /*0120*/  IMAD.WIDE.U32 R4, R0, UR4, RZ ;  /* 0x0000000400047c25 */ /* 0x000fc8000f8e00ff */
[----:B------:R-:W-:-:S04]  /*0130*/  IMAD R7, R0, UR5, R7 ;  /* 0x0000000500077c24 */ /* 0x000fc8000f8e0207 */
[----:B------:R-:W-:-:S05]  /*0140*/  IMAD.IADD R6, R5, 0x1, R7 ;  /* 0x0000000105067824 */ /* 0x000fca00078e0207 */
[----:B------:R-:W-:-:S04]  /*0150*/  LOP3.LUT R0, R6, UR8, RZ, 0xfc, !PT ;  /* 0x0000000806007c12 */ /* 0x000fc8000f8efcff */
[----:B------:R-:W-:-:S13]  /*0160*/  ISETP.NE.U32.AND P0, PT, R0, RZ, PT ;  /* 0x000000ff0000720c */ /* 0x000fda0003f05070 */
[----:B------:R-:W-:Y:S05]  /*0170*/  @P0 BRA `(.L_x_1) ;  /* 0x0000000000480947 */ /* 0x000fea0003800000 */
[----:B------:R-:W0:Y:S01]  /*0180*/  I2F.U32.RP R0, UR9 ;  /* 0x0000000900007d06 */ /* 0x000e220008209000 */
[----:B------:R-:W-:-:S07]  /*0190*/  ISETP.NE.U32.AND P1, PT, RZ, UR9, PT ;  /* 0x00000009ff007c0c */ /* 0x000fce000bf25070 */
[----:B0-----:R-:W0:Y:S02]  /*01a0*/  MUFU.RCP R0, R0 ;  /* 0x0000000000007308 */ /* 0x001e240000001000 */
[----:B0-----:R-:W-:-:S06]  /*01b0*/  IADD3 R6, PT, PT, R0, 0xffffffe, RZ ;  /* 0x0ffffffe00067810 */ /* 0x001fcc0007ffe0ff */
[----:B------:R0:W1:Y:S02]  /*01c0*/  F2I.FTZ.U32.TRUNC.NTZ R7, R6 ;  /* 0x0000000600077305 */ /* 0x000064000021f000 */
[----:B0-----:R-:W-:Y:S02]  /*01d0*/  HFMA2 R6, -RZ, RZ, 0, 0 ;  /* 0x00000000ff067431 */ /* 0x001fe400000001ff */
[----:B-1----:R-:W-:-:S04]  /*01e0*/  IMAD.MOV R5, RZ, RZ, -R7 ;  /* 0x000000ffff057224 */ /* 0x002fc800078e0a07 */
[----:B------:R-:W-:-:S04]  /*01f0*/  IMAD R5, R5, UR9, RZ ;  /* 0x0000000905057c24 */ /* 0x000fc8000f8e02ff */
[----:B------:R-:W-:-:S06]  /*0200*/  IMAD.HI.U32 R7, R7, R5, R6 ;  /* 0x0000000507077227 */ /* 0x000fcc00078e0006 */
[----:B------:R-:W-:-:S04]  /*0210*/  IMAD.HI.U32 R7, R7, R4, RZ ;  /* 0x0000000407077227 */ /* 0x000fc800078e00ff */
[----:B------:R-:W-:-:S04]  /*0220*/  IMAD.MOV R7, RZ, RZ, -R7 ;  /* 0x000000ffff077224 */ /* 0x000fc800078e0a07 */
[----:B------:R-:W-:-:S05]  /*0230*/  IMAD R4, R7, UR9, R4 ;  /* 0x0000000907047c24 */ /* 0x000fca000f8e0204 */
[----:B------:R-:W-:-:S13]  /*0240*/  ISETP.GE.U32.AND P0, PT, R4, UR9, PT ;  /* 0x0000000904007c0c */ /* 0x000fda000bf06070 */
[----:B------:R-:W-:-:S04]  /*0250*/  @P0 IADD3 R4, PT, PT, R4, -UR9, RZ ;  /* 0x8000000904040c10 */ /* 0x000fc8000fffe0ff */
[----:B------:R-:W-:-:S13]  /*0260*/  ISETP.GE.U32.AND P0, PT, R4, UR9, PT ;  /* 0x0000000904007c0c */ /* 0x000fda000bf06070 */
[----:B------:R-:W-:Y:S01]  /*0270*/  @P0 VIADD R4, R4, -UR9 ;  /* 0x8000000904040c36 */ /* 0x000fe20008000000 */
[----:B------:R-:W-:Y:S01]  /*0280*/  @!P1 LOP3.LUT R4, RZ, UR9, RZ, 0x33, !PT ;  /* 0x00000009ff049c12 */ /* 0x000fe2000f8e33ff */
[----:B------:R-:W-:Y:S06]  /*0290*/  BRA `(.L_x_2) ;  /* 0x00000000000c7947 */ /* 0x000fec0003800000 */
.L_x_1:
[----:B------:R-:W-:-:S07]  /*02a0*/  MOV R0, 0x2c0 ;  /* 0x000002c000007802 */ /* 0x000fce0000000f00 */
[----:B------:R-:W-:Y:S05]  /*02b0*/  CALL.REL.NOINC `($__internal_0_$__cuda_sm20_rem_s64) ;  /* 0x0000000000107944 */ /* 0x000fea0003c00000 */
[----:B------:R-:W-:-:S07]  /*02c0*/  MOV R4, R6 ;  /* 0x0000000600047202 */ /* 0x000fce0000000f00 */
.L_x_2:
[----:B------:R-:W-:Y:S05]  /*02d0*/  BSYNC.RECONVERGENT B0 ;  /* 0x0000000000007941 */ /* 0x000fea0003800200 */
.L_x_0:
[----:B------:R-:W-:Y:S01]  /*02e0*/  STG.E desc[UR6][R2.64], R4 ;  /* 0x0000000402007986 */ /* 0x000fe2000c101906 */
[----:B------:R-:W-:Y:S05]  /*02f0*/  EXIT ;  /* 0x000000000000794d */ /* 0x000fea0003800000 */
        .weak           $__internal_0_$__cuda_sm20_rem_s64
        .type           $__internal_0_$__cuda_sm20_rem_s64,@function
        .size           $__internal_0_$__cuda_sm20_rem_s64,(.L_x_13 - $__internal_0_$__cuda_sm20_rem_s64)
$__internal_0_$__cuda_sm20_rem_s64:
[----:B------:R-:W0:Y:S01]  /*0300*/  LDCU UR10, c[0x0][0x394] ;  /* 0x00007280ff0a77ac */ /* 0x000e220008000800 */
[----:B------:R-:W-:Y:S02]  /*0310*/  UISETP.GE.AND UP0, UPT, UR8, URZ, UPT ;  /* 0x000000ff0800728c */ /* 0x000fe4000bf06270 */
[----:B0-----:R-:W-:-:S04]  /*0320*/  UIADD3 UR4, UP1, UPT, URZ, -UR10, URZ ;  /* 0x8000000aff047290 */ /* 0x001fc8000ff3e0ff */
[----:B------:R-:W-:Y:S02]  /*0330*/  UIADD3.X UR5, UPT, UPT, URZ, ~UR8, URZ, UP1, !UPT ;  /* 0x80000008ff057290 */ /* 0x000fe40008ffe4ff */
[----:B------:R-:W-:Y:S02]  /*0340*/  USEL UR4, UR4, UR10, !UP0 ;  /* 0x0000000a04047287 */ /* 0x000fe4000c000000 */
[----:B------:R-:W-:-:S09]  /*0350*/  USEL UR5, UR5, UR8, !UP0 ;  /* 0x0000000805057287 */ /* 0x000fd2000c000000 */
[----:B------:R-:W0:Y:S08]  /*0360*/  I2F.U64.RP R5, UR4 ;  /* 0x0000000400057d12 */ /* 0x000e300008309000 */
[----:B0-----:R-:W0:Y:S02]  /*0370*/  MUFU.RCP R5, R5 ;  /* 0x0000000500057308 */ /* 0x001e240000001000 */
[----:B0-----:R-:W-:-:S06]  /*0380*/  VIADD R8, R5, 0x1ffffffe ;  /* 0x1ffffffe05087836 */ /* 0x001fcc0000000000 */
[----:B------:R-:W0:Y:S02]  /*0390*/  F2I.U64.TRUNC R8, R8 ;  /* 0x0000000800087311 */ /* 0x000e24000020d800 */
[----:B0-----:R-:W-:-:S04]  /*03a0*/  IMAD.WIDE.U32 R10, R8, UR4, RZ ;  /* 0x00000004080a7c25 */ /* 0x001fc8000f8e00ff */
[C---:B------:R-:W-:Y:S01]  /*03b0*/  IMAD R7, R8.reuse, UR5, R11 ;  /* 0x0000000508077c24 */ /* 0x040fe2000f8e020b */
[----:B------:R-:W-:Y:S01]  /*03c0*/  IADD3 R13, P0, PT, RZ, -R10, RZ ;  /* 0x8000000aff0d7210 */ /* 0x000fe20007f1e0ff */
[----:B------:R-:W-:Y:S02]  /*03d0*/  IMAD.MOV.U32 R11, RZ, RZ, R8 ;  /* 0x000000ffff0b7224 */ /* 0x000fe400078e0008 */
[----:B------:R-:W-:Y:S02]  /*03e0*/  IMAD R7, R9, UR4, R7 ;  /* 0x0000000409077c24 */ /* 0x000fe4000f8e0207 */
[----:B------:R-:W-:-:S03]  /*03f0*/  IMAD.HI.U32 R10, R8, R13, RZ ;  /* 0x0000000d080a7227 */ /* 0x000fc600078e00ff */
[----:B------:R-:W-:-:S05]  /*0400*/  IADD3.X R7, PT, PT, RZ, ~R7, RZ, P0, !PT ;  /* 0x80000007ff077210 */ /* 0x000fca00007fe4ff */
[----:B------:R-:W-:-:S04]  /*0410*/  IMAD.WIDE.U32 R10, P0, R8, R7, R10 ;  /* 0x00000007080a7225 */ /* 0x000fc8000780000a */
[C---:B------:R-:W-:Y:S02]  /*0420*/  IMAD R15, R9.reuse, R7, RZ ;  /* 0x00000007090f7224 */ /* 0x040fe400078e02ff */
[----:B------:R-:W-:-:S04]  /*0430*/  IMAD.HI.U32 R10, P1, R9, R13, R10 ;  /* 0x0000000d090a7227 */ /* 0x000fc8000782000a */
[----:B------:R-:W-:Y:S01]  /*0440*/  IMAD.HI.U32 R5, R9, R7, RZ ;  /* 0x0000000709057227 */ /* 0x000fe200078e00ff */
[----:B------:R-:W-:-:S04]  /*0450*/  IADD3 R11, P2, PT, R15, R10, RZ ;  /* 0x0000000a0f0b7210 */ /* 0x000fc80007f5e0ff */
[----:B------:R-:W-:Y:S01]  /*0460*/  IADD3.X R5, PT, PT, R5, R9, RZ, P0, !PT ;  /* 0x0000000905057210 */ /* 0x000fe200007fe4ff */
[----:B------:R-:W-:-:S03]  /*0470*/  IMAD.WIDE.U32 R8, R11, UR4, RZ ;  /* 0x000000040b087c25 */ /* 0x000fc6000f8e00ff */
[----:B------:R-:W-:Y:S01]  /*0480*/  IADD3.X R5, PT, PT, RZ, RZ, R5, P2, P1 ;  /* 0x000000ffff057210 */ /* 0x000fe200017e2405 */
[----:B------:R-:W-:Y:S01]  /*0490*/  IMAD R10, R11, UR5, R9 ;  /* 0x000000050b0a7c24 */ /* 0x000fe2000f8e0209 */
[----:B------:R-:W-:Y:S02]  /*04a0*/  IADD3 R13, P0, PT, RZ, -R8, RZ ;  /* 0x80000008ff0d7210 */ /* 0x000fe40007f1e0ff */
[----:B------:R-:W-:Y:S01]  /*04b0*/  ISETP.GE.AND P1, PT, R6, RZ, PT ;  /* 0x000000ff0600720c */ /* 0x000fe20003f26270 */
[----:B------:R-:W-:Y:S01]  /*04c0*/  IMAD R7, R5, UR4, R10 ;  /* 0x0000000405077c24 */ /* 0x000fe2000f8e020a */
[----:B------:R-:W-:Y:S01]  /*04d0*/  IADD3 R9, P4, PT, RZ, -R4, RZ ;  /* 0x80000004ff097210 */ /* 0x000fe20007f9e0ff */
[----:B------:R-:W-:-:S03]  /*04e0*/  IMAD.HI.U32 R10, R11, R13, RZ ;  /* 0x0000000d0b0a7227 */ /* 0x000fc600078e00ff */
[----:B------:R-:W-:Y:S01]  /*04f0*/  SEL R8, R9, R4, !P1 ;  /* 0x0000000409087207 */ /* 0x000fe20004800000 */
[----:B------:R-:W-:Y:S01]  /*0500*/  IMAD.X R12, RZ, RZ, ~R7, P0 ;  /* 0x000000ffff0c7224 */ /* 0x000fe200000e0e07 */
[----:B------:R-:W-:-:S03]  /*0510*/  IADD3.X R9, PT, PT, RZ, ~R6, RZ, P4, !PT ;  /* 0x80000006ff097210 */ /* 0x000fc600027fe4ff */
[----:B------:R-:W-:-:S04]  /*0520*/  IMAD.WIDE.U32 R10, P0, R11, R12, R10 ;  /* 0x0000000c0b0a7225 */ /* 0x000fc8000780000a */
[----:B------:R-:W-:-:S04]  /*0530*/  IMAD.HI.U32 R7, P2, R5, R13, R10 ;  /* 0x0000000d05077227 */ /* 0x000fc8000784000a */
[CC--:B------:R-:W-:Y:S02]  /*0540*/  IMAD R10, R5.reuse, R12.reuse, RZ ;  /* 0x0000000c050a7224 */ /* 0x0c0fe400078e02ff */
[----:B------:R-:W-:-:S03]  /*0550*/  IMAD.HI.U32 R12, R5, R12, RZ ;  /* 0x0000000c050c7227 */ /* 0x000fc600078e00ff */
[----:B------:R-:W-:Y:S01]  /*0560*/  IADD3 R7, P3, PT, R10, R7, RZ ;  /* 0x000000070a077210 */ /* 0x000fe20007f7e0ff */
[----:B------:R-:W-:Y:S01]  /*0570*/  IMAD.X R5, R12, 0x1, R5, P0 ;  /* 0x000000010c057824 */ /* 0x000fe200000e0605 */
[----:B------:R-:W-:-:S03]  /*0580*/  SEL R10, R9, R6, !P1 ;  /* 0x00000006090a7207 */ /* 0x000fc60004800000 */
[----:B------:R-:W-:Y:S01]  /*0590*/  IMAD.HI.U32 R4, R7, R8, RZ ;  /* 0x0000000807047227 */ /* 0x000fe200078e00ff */
[----:B------:R-:W-:-:S03]  /*05a0*/  IADD3.X R9, PT, PT, RZ, RZ, R5, P3, P2 ;  /* 0x000000ffff097210 */ /* 0x000fc60001fe4405 */
[----:B------:R-:W-:Y:S02]  /*05b0*/  HFMA2 R5, -RZ, RZ, 0, 0 ;  /* 0x00000000ff057431 */ /* 0x000fe400000001ff */
[----:B------:R-:W-:-:S04]  /*05c0*/  IMAD.HI.U32 R6, R9, R10, RZ ;  /* 0x0000000a09067227 */ /* 0x000fc800078e00ff */
[----:B------:R-:W-:-:S04]  /*05d0*/  IMAD.WIDE.U32 R4, R7, R10, R4 ;  /* 0x0000000a07047225 */ /* 0x000fc800078e0004 */
[C---:B------:R-:W-:Y:S02]  /*05e0*/  IMAD R7, R9.reuse, R10, RZ ;  /* 0x0000000a09077224 */ /* 0x040fe400078e02ff */
[----:B------:R-:W-:-:S04]  /*05f0*/  IMAD.HI.U32 R4, P0, R9, R8, R4 ;  /* 0x0000000809047227 */ /* 0x000fc80007800004 */
[----:B------:R-:W-:Y:S01]  /*0600*/  IMAD.X R6, RZ, RZ, R6, P0 ;  /* 0x000000ffff067224 */ /* 0x000fe200000e0606 */
[----:B------:R-:W-:-:S04]  /*0610*/  IADD3 R7, P2, PT, R7, R4, RZ ;  /* 0x0000000407077210 */ /* 0x000fc80007f5e0ff */
[----:B------:R-:W-:Y:S01]  /*0620*/  IADD3.X R6, PT, PT, RZ, R6, RZ, P2, !PT ;  /* 0x00000006ff067210 */ /* 0x000fe200017fe4ff */
[----:B------:R-:W-:-:S04]  /*0630*/  IMAD.WIDE.U32 R4, R7, UR4, RZ ;  /* 0x0000000407047c25 */ /* 0x000fc8000f8e00ff */
[----:B------:R-:W-:Y:S01]  /*0640*/  IMAD R7, R7, UR5, R5 ;  /* 0x0000000507077c24 */ /* 0x000fe2000f8e0205 */
[----:B------:R-:W-:-:S03]  /*0650*/  IADD3 R8, P2, PT, -R4, R8, RZ ;  /* 0x0000000804087210 */ /* 0x000fc60007f5e1ff */
[----:B------:R-:W-:Y:S01]  /*0660*/  IMAD R6, R6, UR4, R7 ;  /* 0x0000000406067c24 */ /* 0x000fe2000f8e0207 */
[----:B------:R-:W-:-:S03]  /*0670*/  ISETP.GE.U32.AND P0, PT, R8, UR4, PT ;  /* 0x0000000408007c0c */ /* 0x000fc6000bf06070 */
[----:B------:R-:W-:Y:S01]  /*0680*/  IMAD.X R7, R10, 0x1, ~R6, P2 ;  /* 0x000000010a077824 */ /* 0x000fe200010e0e06 */
[----:B------:R-:W-:-:S04]  /*0690*/  IADD3 R5, P2, PT, R8, -UR4, RZ ;  /* 0x8000000408057c10 */ /* 0x000fc8000ff5e0ff */
[C---:B------:R-:W-:Y:S02]  /*06a0*/  ISETP.GE.U32.AND.EX P0, PT, R7.reuse, UR5, PT, P0 ;  /* 0x0000000507007c0c */ /* 0x040fe4000bf06100 */
[----:B------:R-:W-:Y:S02]  /*06b0*/  IADD3.X R4, PT, PT, R7, ~UR5, RZ, P2, !PT ;  /* 0x8000000507047c10 */ /* 0x000fe400097fe4ff */
[----:B------:R-:W-:Y:S02]  /*06c0*/  SEL R5, R5, R8, P0 ;  /* 0x0000000805057207 */ /* 0x000fe40000000000 */
[----:B------:R-:W-:Y:S02]  /*06d0*/  SEL R4, R4, R7, P0 ;  /* 0x0000000704047207 */ /* 0x000fe40000000000 */
[C---:B------:R-:W-:Y:S02]  /*06e0*/  ISETP.GE.U32.AND P0, PT, R5.reuse, UR4, PT ;  /* 0x0000000405007c0c */ /* 0x040fe4000bf06070 */
[----:B------:R-:W-:-:S02]  /*06f0*/  IADD3 R6, PT, PT, R5, -UR4, RZ ;  /* 0x8000000405067c10 */ /* 0x000fc4000fffe0ff */
[----:B------:R-:W-:Y:S02]  /*0700*/  ISETP.GE.U32.AND.EX P0, PT, R4, UR5, PT, P0 ;  /* 0x0000000504007c0c */ /* 0x000fe4000bf06100 */
[----:B------:R-:W-:Y:S02]  /*0710*/  MOV R4, R0 ;  /* 0x0000000000047202 */ /* 0x000fe40000000f00 */
[----:B------:R-:W-:Y:S02]  /*0720*/  SEL R6, R6, R5, P0 ;  /* 0x0000000506067207 */ /* 0x000fe40000000000 */
[----:B------:R-:W-:-:S03]  /*0730*/  ISETP.NE.U32.AND P0, PT, RZ, UR10, PT ;  /* 0x0000000aff007c0c */ /* 0x000fc6000bf05070 */
[----:B------:R-:W-:Y:S01]  /*0740*/  IMAD.MOV R5, RZ, RZ, -R6 ;  /* 0x000000ffff057224 */ /* 0x000fe200078e0a06 */
[----:B------:R-:W-:-:S04]  /*0750*/  ISETP.NE.AND.EX P0, PT, RZ, UR8, PT, P0 ;  /* 0x00000008ff007c0c */ /* 0x000fc8000bf05300 */
[----:B------:R-:W-:Y:S01]  /*0760*/  SEL R6, R5, R6, !P1 ;  /* 0x0000000605067207 */ /* 0x000fe20004800000 */
[----:B------:R-:W-:-:S03]  /*0770*/  IMAD.MOV.U32 R5, RZ, RZ, 0x0 ;  /* 0x00000000ff057424 */ /* 0x000fc600078e00ff */
[----:B------:R-:W-:Y:S01]  /*0780*/  SEL R6, R6, 0xffffffff, P0 ;  /* 0xffffffff06067807 */ /* 0x000fe20000000000 */
[----:B------:R-:W-:Y:S06]  /*0790*/  RET.REL.NODEC R4 `(_Z18final_scale_kernelPixii) ;  /* 0xfffffff804187950 */ /* 0x000fec0003c3ffff */
.L_x_3:
[----:B------:R-:W-:-:S00]  /*07a0*/  BRA `(.L_x_3) ;  /* 0xfffffffc00fc7947 */ /* 0x000fc0000383ffff */
[----:B------:R-:W-:-:S00]  /*07b0*/  NOP ;  /* 0x0000000000007918 */ /* 0x000fc00000000000 */
        /* <DEDUP_REMOVED lines=12> */
.L_x_13:


//--------------------- .text._Z20pointwise_mul_kernelPiS_S_ii --------------------------
	.section	.text._Z20pointwise_mul_kernelPiS_S_ii,"ax",@progbits
	.align	128
        .global         _Z20pointwise_mul_kernelPiS_S_ii
        .type           _Z20pointwise_mul_kernelPiS_S_ii,@function
        .size           _Z20pointwise_mul_kernelPiS_S_ii,(.L_x_14 - _Z20pointwise_mul_kernelPiS_S_ii)
        .other          _Z20pointwise_mul_kernelPiS_S_ii,@"STO_CUDA_ENTRY STV_DEFAULT"
_Z20pointwise_mul_kernelPiS_S_ii:
.text._Z20pointwise_mul_kernelPiS_S_ii:
        /* <DEDUP_REMOVED lines=10> */
[----:B------:R-:W2:Y:S06]  /*00a0*/  LDCU UR9, c[0x0][0x39c] ;  /* 0x00007380ff0977ac */ /* 0x000eac0008000800 */
[----:B------:R-:W3:Y:S01]  /*00b0*/  LDC.64 R6, c[0x0][0x388] ;  /* 0x0000e200ff067b82 */ /* 0x000ee20000000a00 */
[----:B0-----:R-:W-:-:S05]  /*00c0*/  IMAD.WIDE R4, R0, 0x4, R4 ;  /* 0x0000000400047825 */ /* 0x001fca00078e0204 */
[----:B-1----:R-:W4:Y:S01]  /*00d0*/  LDG.E R2, desc[UR6][R4.64] ;  /* 0x0000000604027981 */ /* 0x002f22000c1e1900 */
[----:B---3--:R-:W-:-:S05]  /*00e0*/  IMAD.WIDE R6, R0, 0x4, R6 ;  /* 0x0000000400067825 */ /* 0x008fca00078e0206 */
[----:B------:R-:W4:Y:S01]  /*00f0*/  LDG.E R3, desc[UR6][R6.64] ;  /* 0x0000000606037981 */ /* 0x000f22000c1e1900 */
[----:B--2---:R-:W-:Y:S01]  /*0100*/  USHF.R.S32.HI UR8, URZ, 0x1f, UR9 ;  /* 0x0000001fff087899 */ /* 0x004fe20008011409 */
[----:B------:R-:W-:Y:S01]  /*0110*/  BSSY.RECONVERGENT B0, `(.L_x_4) ;  /* 0x000001b000007945 */ /* 0x000fe20003800200 */
[----:B----4-:R-:W-:-:S05]  /*0120*/  IMAD.WIDE R2, R3, R2, RZ ;  /* 0x0000000203027225 */ /* 0x010fca00078e02ff */
[----:B------:R-:W-:-:S04]  /*0130*/  LOP3.LUT R8, R3, UR8, RZ, 0xfc, !PT ;  /* 0x0000000803087c12 */ /* 0x000fc8000f8efcff */
[----:B------:R-:W-:-:S13]  /*0140*/  ISETP.NE.U32.AND P0, PT, R8, RZ, PT ;  /* 0x000000ff0800720c */ /* 0x000fda0003f05070 */
[----:B------:R-:W-:Y:S05]  /*0150*/  @P0 BRA `(.L_x_5) ;  /* 0x00000000004c0947 */ /* 0x000fea0003800000 */
[----:B------:R-:W0:Y:S01]  /*0160*/  I2F.U32.RP R3, UR9 ;  /* 0x0000000900037d06 */ /* 0x000e220008209000 */
[----:B------:R-:W-:-:S07]  /*0170*/  ISETP.NE.U32.AND P1, PT, RZ, UR9, PT ;  /* 0x00000009ff007c0c */ /* 0x000fce000bf25070 */
[----:B0-----:R-:W0:Y:S02]  /*0180*/  MUFU.RCP R3, R3 ;  /* 0x0000000300037308 */ /* 0x001e240000001000 */
[----:B0-----:R-:W-:-:S06]  /*0190*/  VIADD R4, R3, 0xffffffe ;  /* 0x0ffffffe03047836 */ /* 0x001fcc0000000000 */
        /* <DEDUP_REMOVED lines=12> */
[----:B------:R-:W-:-:S04]  /*0260*/  @!P1 LOP3.LUT R2, RZ, UR9, RZ, 0x33, !PT ;  /* 0x00000009ff029c12 */ /* 0x000fc8000f8e33ff */
[----:B------:R-:W-:Y:S01]  /*0270*/  MOV R5, R2 ;  /* 0x0000000200057202 */ /* 0x000fe20000000f00 */
[----:B------:R-:W-:Y:S06]  /*0280*/  BRA `(.L_x_6) ;  /* 0x00000000000c7947 */ /* 0x000fec0003800000 */
.L_x_5:
[----:B------:R-:W-:-:S07]  /*0290*/  MOV R4, 0x2b0 ;  /* 0x000002b000047802 */ /* 0x000fce0000000f00 */
[----:B------:R-:W-:Y:S05]  /*02a0*/  CALL.REL.NOINC `($__internal_1_$__cuda_sm20_rem_s64) ;  /* 0x0000000000187944 */ /* 0x000fea0003c00000 */
[----:B------:R-:W-:-:S07]  /*02b0*/  IMAD.MOV.U32 R5, RZ, RZ, R2 ;  /* 0x000000ffff057224 */ /* 0x000fce00078e0002 */
.L_x_6:
[----:B------:R-:W-:Y:S05]  /*02c0*/  BSYNC.RECONVERGENT B0 ;  /* 0x0000000000007941 */ /* 0x000fea0003800200 */
.L_x_4:
[----:B------:R-:W0:Y:S02]  /*02d0*/  LDC.64 R2, c[0x0][0x390] ;  /* 0x0000e400ff027b82 */ /* 0x000e240000000a00 */
[----:B0-----:R-:W-:-:S05]  /*02e0*/  IMAD.WIDE R2, R0, 0x4, R2 ;  /* 0x0000000400027825 */ /* 0x001fca00078e0202 */
[----:B------:R-:W-:Y:S01]  /*02f0*/  STG.E desc[UR6][R2.64], R5 ;  /* 0x0000000502007986 */ /* 0x000fe2000c101906 */
[----:B------:R-:W-:Y:S05]  /*0300*/  EXIT ;  /* 0x000000000000794d */ /* 0x000fea0003800000 */
        .weak           $__internal_1_$__cuda_sm20_rem_s64
        .type           $__internal_1_$__cuda_sm20_rem_s64,@function
        .size           $__internal_1_$__cuda_sm20_rem_s64,(.L_x_14 - $__internal_1_$__cuda_sm20_rem_s64)
$__internal_1_$__cuda_sm20_rem_s64:
        /* <DEDUP_REMOVED lines=8> */
[----:B0-----:R-:W-:-:S06]  /*0390*/  IADD3 R6, PT, PT, R5, 0x1ffffffe, RZ ;  /* 0x1ffffffe05067810 */ /* 0x001fcc0007ffe0ff */
[----:B------:R-:W0:Y:S02]  /*03a0*/  F2I.U64.TRUNC R6, R6 ;  /* 0x0000000600067311 */ /* 0x000e24000020d800 */
[----:B0-----:R-:W-:-:S04]  /*03b0*/  IMAD.WIDE.U32 R8, R6, UR4, RZ ;  /* 0x0000000406087c25 */ /* 0x001fc8000f8e00ff */
[----:B------:R-:W-:Y:S01]  /*03c0*/  IMAD R9, R6, UR5, R9 ;  /* 0x0000000506097c24 */ /* 0x000fe2000f8e0209 */
[----:B------:R-:W-:-:S03]  /*03d0*/  IADD3 R11, P0, PT, RZ, -R8, RZ ;  /* 0x80000008ff0b7210 */ /* 0x000fc60007f1e0ff */
[----:B------:R-:W-:Y:S02]  /*03e0*/  IMAD R9, R7, UR4, R9 ;  /* 0x0000000407097c24 */ /* 0x000fe4000f8e0209 */
[----:B------:R-:W-:-:S04]  /*03f0*/  IMAD.HI.U32 R8, R6, R11, RZ ;  /* 0x0000000b06087227 */ /* 0x000fc800078e00ff */
[----:B------:R-:W-:Y:S01]  /*0400*/  IMAD.X R13, RZ, RZ, ~R9, P0 ;  /* 0x000000ffff0d7224 */ /* 0x000fe200000e0e09 */
[----:B------:R-:W-:-:S03]  /*0410*/  MOV R9, R6 ;  /* 0x0000000600097202 */ /* 0x000fc60000000f00 */
[-C--:B------:R-:W-:Y:S02]  /*0420*/  IMAD R15, R7, R13.reuse, RZ ;  /* 0x0000000d070f7224 */ /* 0x080fe400078e02ff */
[----:B------:R-:W-:-:S04]  /*0430*/  IMAD.WIDE.U32 R8, P0, R6, R13, R8 ;  /* 0x0000000d06087225 */ /* 0x000fc80007800008 */
[----:B------:R-:W-:-:S04]  /*0440*/  IMAD.HI.U32 R5, R7, R13, RZ ;  /* 0x0000000d07057227 */ /* 0x000fc800078e00ff */
[----:B------:R-:W-:Y:S01]  /*0450*/  IMAD.HI.U32 R8, P1, R7, R11, R8 ;  /* 0x0000000b07087227 */ /* 0x000fe20007820008 */
[----:B------:R-:W-:-:S03]  /*0460*/  IADD3 R11, P4, PT, RZ, -R2, RZ ;  /* 0x80000002ff0b7210 */ /* 0x000fc60007f9e0ff */
[----:B------:R-:W-:Y:S01]  /*0470*/  IMAD.X R5, R5, 0x1, R7, P0 ;  /* 0x0000000105057824 */ /* 0x000fe200000e0607 */
[----:B------:R-:W-:-:S04]  /*0480*/  IADD3 R9, P2, PT, R15, R8, RZ ;  /* 0x000000080f097210 */ /* 0x000fc80007f5e0ff */
[----:B------:R-:W-:Y:S01]  /*0490*/  IADD3.X R5, PT, PT, RZ, RZ, R5, P2, P1 ;  /* 0x000000ffff057210 */ /* 0x000fe200017e2405 */
[----:B------:R-:W-:Y:S01]  /*04a0*/  IMAD.WIDE.U32 R6, R9, UR4, RZ ;  /* 0x0000000409067c25 */ /* 0x000fe2000f8e00ff */
[----:B------:R-:W-:-:S03]  /*04b0*/  ISETP.GE.AND P1, PT, R3, RZ, PT ;  /* 0x000000ff0300720c */ /* 0x000fc60003f26270 */
[----:B------:R-:W-:Y:S01]  /*04c0*/  IMAD R8, R9, UR5, R7 ;  /* 0x0000000509087c24 */ /* 0x000fe2000f8e0207 */
[----:B------:R-:W-:-:S03]  /*04d0*/  IADD3 R7, P0, PT, RZ, -R6, RZ ;  /* 0x80000006ff077210 */ /* 0x000fc60007f1e0ff */
[----:B------:R-:W-:Y:S02]  /*04e0*/  IMAD R6, R5, UR4, R8 ;  /* 0x0000000405067c24 */ /* 0x000fe4000f8e0208 */
[----:B------:R-:W-:-:S03]  /*04f0*/  IMAD.HI.U32 R8, R9, R7, RZ ;  /* 0x0000000709087227 */ /* 0x000fc600078e00ff */
[----:B------:R-:W-:-:S05]  /*0500*/  IADD3.X R6, PT, PT, RZ, ~R6, RZ, P0, !PT ;  /* 0x80000006ff067210 */ /* 0x000fca00007fe4ff */
[----:B------:R-:W-:-:S04]  /*0510*/  IMAD.WIDE.U32 R8, P0, R9, R6, R8 ;  /* 0x0000000609087225 */ /* 0x000fc80007800008 */
[C---:B------:R-:W-:Y:S02]  /*0520*/  IMAD R10, R5.reuse, R6, RZ ;  /* 0x00000006050a7224 */ /* 0x040fe400078e02ff */
[----:B------:R-:W-:Y:S01]  /*0530*/  IMAD.HI.U32 R7, P2, R5, R7, R8 ;  /* 0x0000000705077227 */ /* 0x000fe20007840008 */
[----:B------:R-:W-:-:S03]  /*0540*/  SEL R8, R11, R2, !P1 ;  /* 0x000000020b087207 */ /* 0x000fc60004800000 */
[----:B------:R-:W-:Y:S01]  /*0550*/  IMAD.X R9, RZ, RZ, ~R3, P4 ;  /* 0x000000ffff097224 */ /* 0x000fe200020e0e03 */
[----:B------:R-:W-:Y:S01]  /*0560*/  IADD3 R7, P3, PT, R10, R7, RZ ;  /* 0x000000070a077210 */ /* 0x000fe20007f7e0ff */
[----:B------:R-:W-:-:S03]  /*0570*/  IMAD.HI.U32 R6, R5, R6, RZ ;  /* 0x0000000605067227 */ /* 0x000fc600078e00ff */
[----:B------:R-:W-:Y:S01]  /*0580*/  SEL R10, R9, R3, !P1 ;  /* 0x00000003090a7207 */ /* 0x000fe20004800000 */
[----:B------:R-:W-:Y:S01]  /*0590*/  IMAD.HI.U32 R2, R7, R8, RZ ;  /* 0x0000000807027227 */ /* 0x000fe200078e00ff */
[----:B------:R-:W-:-:S03]  /*05a0*/  IADD3.X R5, PT, PT, R6, R5, RZ, P0, !PT ;  /* 0x0000000506057210 */ /* 0x000fc600007fe4ff */
[----:B------:R-:W-:Y:S01]  /*05b0*/  IMAD.MOV.U32 R3, RZ, RZ, RZ ;  /* 0x000000ffff037224 */ /* 0x000fe200078e00ff */
[----:B------:R-:W-:Y:S01]  /*05c0*/  IADD3.X R5, PT, PT, RZ, RZ, R5, P3, P2 ;  /* 0x000000ffff057210 */ /* 0x000fe20001fe4405 */
[----:B------:R-:W-:-:S04]  /*05d0*/  IMAD.WIDE.U32 R2, R7, R10, R2 ;  /* 0x0000000a07027225 */ /* 0x000fc800078e0002 */
[C---:B------:R-:W-:Y:S02]  /*05e0*/  IMAD R7, R5.reuse, R10, RZ ;  /* 0x0000000a05077224 */ /* 0x040fe400078e02ff */
[----:B------:R-:W-:-:S04]  /*05f0*/  IMAD.HI.U32 R2, P0, R5, R8, R2 ;  /* 0x0000000805027227 */ /* 0x000fc80007800002 */
[----:B------:R-:W-:Y:S01]  /*0600*/  IMAD.HI.U32 R5, R5, R10, RZ ;  /* 0x0000000a05057227 */ /* 0x000fe200078e00ff */
[----:B------:R-:W-:-:S04]  /*0610*/  IADD3 R7, P2, PT, R7, R2, RZ ;  /* 0x0000000207077210 */ /* 0x000fc80007f5e0ff */
[----:B------:R-:W-:Y:S01]  /*0620*/  IADD3.X R5, PT, PT, R5, RZ, RZ, P0, !PT ;  /* 0x000000ff05057210 */ /* 0x000fe200007fe4ff */
[----:B------:R-:W-:-:S04]  /*0630*/  IMAD.WIDE.U32 R2, R7, UR4, RZ ;  /* 0x0000000407027c25 */ /* 0x000fc8000f8e00ff */
[----:B------:R-:W-:Y:S01]  /*0640*/  IMAD.X R5, RZ, RZ, R5, P2 ;  /* 0x000000ffff057224 */ /* 0x000fe200010e0605 */
[----:B------:R-:W-:Y:S01]  /*0650*/  IADD3 R2, P2, PT, -R2, R8, RZ ;  /* 0x0000000802027210 */ /* 0x000fe20007f5e1ff */
[----:B------:R-:W-:-:S03]  /*0660*/  IMAD R6, R7, UR5, R3 ;  /* 0x0000000507067c24 */ /* 0x000fc6000f8e0203 */
[----:B------:R-:W-:Y:S01]  /*0670*/  ISETP.GE.U32.AND P0, PT, R2, UR4, PT ;  /* 0x0000000402007c0c */ /* 0x000fe2000bf06070 */
[----:B------:R-:W-:-:S05]  /*0680*/  IMAD R5, R5, UR4, R6 ;  /* 0x0000000405057c24 */ /* 0x000fca000f8e0206 */
[----:B------:R-:W-:Y:S02]  /*0690*/  IADD3.X R6, PT, PT, ~R5, R10, RZ, P2, !PT ;  /* 0x0000000a05067210 */ /* 0x000fe400017fe5ff */
[----:B------:R-:W-:Y:S02]  /*06a0*/  IADD3 R3, P2, PT, R2, -UR4, RZ ;  /* 0x8000000402037c10 */ /* 0x000fe4000ff5e0ff */
[C---:B------:R-:W-:Y:S02]  /*06b0*/  ISETP.GE.U32.AND.EX P0, PT, R6.reuse, UR5, PT, P0 ;  /* 0x0000000506007c0c */ /* 0x040fe4000bf06100 */
[----:B------:R-:W-:Y:S02]  /*06c0*/  IADD3.X R5, PT, PT, R6, ~UR5, RZ, P2, !PT ;  /* 0x8000000506057c10 */ /* 0x000fe400097fe4ff */
[----:B------:R-:W-:Y:S02]  /*06d0*/  SEL R3, R3, R2, P0 ;  /* 0x0000000203037207 */ /* 0x000fe40000000000 */
[----:B------:R-:W-:-:S02]  /*06e0*/  SEL R5, R5, R6, P0 ;  /* 0x0000000605057207 */ /* 0x000fc40000000000 */
[C---:B------:R-:W-:Y:S01]  /*06f0*/  ISETP.GE.U32.AND P0, PT, R3.reuse, UR4, PT ;  /* 0x0000000403007c0c */ /* 0x040fe2000bf06070 */
[----:B------:R-:W-:-:S03]  /*0700*/  VIADD R2, R3, -UR4 ;  /* 0x8000000403027c36 */ /* 0x000fc60008000000 */
[----:B------:R-:W-:Y:S01]  /*0710*/  ISETP.GE.U32.AND.EX P0, PT, R5, UR5, PT, P0 ;  /* 0x0000000505007c0c */ /* 0x000fe2000bf06100 */
[----:B------:R-:W-:-:S03]  /*0720*/  HFMA2 R5, -RZ, RZ, 0, 0 ;  /* 0x00000000ff057431 */ /* 0x000fc600000001ff */
[----:B------:R-:W-:Y:S02]  /*0730*/  SEL R2, R2, R3, P0 ;  /* 0x0000000302027207 */ /* 0x000fe40000000000 */
[----:B------:R-:W-:Y:S02]  /*0740*/  ISETP.NE.U32.AND P0, PT, RZ, UR10, PT ;  /* 0x0000000aff007c0c */ /* 0x000fe4000bf05070 */
[-C--:B------:R-:W-:Y:S02]  /*0750*/  IADD3 R3, PT, PT, RZ, -R2.reuse, RZ ;  /* 0x80000002ff037210 */ /* 0x080fe40007ffe0ff */
[----:B------:R-:W-:Y:S02]  /*0760*/  ISETP.NE.AND.EX P0, PT, RZ, UR8, PT, P0 ;  /* 0x00000008ff007c0c */ /* 0x000fe4000bf05300 */
[----:B------:R-:W-:-:S04]  /*0770*/  SEL R2, R3, R2, !P1 ;  /* 0x0000000203027207 */ /* 0x000fc80004800000 */
[----:B------:R-:W-:Y:S01]  /*0780*/  SEL R2, R2, 0xffffffff, P0 ;  /* 0xffffffff02027807 */ /* 0x000fe20000000000 */
[----:B------:R-:W-:Y:S06]  /*0790*/  RET.REL.NODEC R4 `(_Z20pointwise_mul_kernelPiS_S_ii) ;  /* 0xfffffff804187950 */ /* 0x000fec0003c3ffff */
.L_x_7:
        /* <DEDUP_REMOVED lines=14> */
.L_x_14:


//--------------------- .text._Z20ntt_butterfly_kernelPiiiPxii --------------------------
	.section	.text._Z20ntt_butterfly_kernelPiiiPxii,"ax",@progbits
	.align	128
        .global         _Z20ntt_butterfly_kernelPiiiPxii
        .type           _Z20ntt_butterfly_kernelPiiiPxii,@function
        .size           _Z20ntt_butterfly_kernelPiiiPxii,(.L_x_15 - _Z20ntt_butterfly_kernelPiiiPxii)
        .other          _Z20ntt_butterfly_kernelPiiiPxii,@"STO_CUDA_ENTRY STV_DEFAULT"
_Z20ntt_butterfly_kernelPiiiPxii:
.text._Z20ntt_butterfly_kernelPiiiPxii:
[----:B------:R-:W-:Y:S08]  /*0000*/  LDC R1, c[0x0][0x37c] ;  /* 0x0000df00ff017b82 */ /* 0x000ff00000000800 */
[----:B------:R-:W0:Y:S08]  /*0010*/  LDC R0, c[0x0][0x388] ;  /* 0x0000e200ff007b82 */ /* 0x000e300000000800 */
[----:B------:R-:W1:Y:S08]  /*0020*/  LDC R9, c[0x0][0x39c] ;  /* 0x0000e700ff097b82 */ /* 0x000e700000000800 */
[----:B------:R-:W2:Y:S01]  /*0030*/  S2UR UR4, SR_CTAID.X ;  /* 0x00000000000479c3 */ /* 0x000ea20000002500 */
[----:B0-----:R-:W-:-:S04]  /*0040*/  IABS R5, R0 ;  /* 0x0000000000057213 */ /* 0x001fc80000000000 */
[----:B------:R-:W0:Y:S08]  /*0050*/  I2F.RP R4, R5 ;  /* 0x0000000500047306 */ /* 0x000e300000209400 */
[----:B0-----:R-:W0:Y:S02]  /*0060*/  MUFU.RCP R4, R4 ;  /* 0x0000000400047308 */ /* 0x001e240000001000 */
[----:B0-----:R-:W-:-:S06]  /*0070*/  VIADD R2, R4, 0xffffffe ;  /* 0x0ffffffe04027836 */ /* 0x001fcc0000000000 */
[----:B------:R0:W3:Y:S02]  /*0080*/  F2I.FTZ.U32.TRUNC.NTZ R3, R2 ;  /* 0x0000000200037305 */ /* 0x0000e4000021f000 */
[----:B0-----:R-:W-:Y:S02]  /*0090*/  HFMA2 R2, -RZ, RZ, 0, 0 ;  /* 0x00000000ff027431 */ /* 0x001fe400000001ff */
[----:B---3--:R-:W-:-:S04]  /*00a0*/  IMAD.MOV R6, RZ, RZ, -R3 ;  /* 0x000000ffff067224 */ /* 0x008fc800078e0a03 */
[----:B------:R-:W-:Y:S01]  /*00b0*/  IMAD R7, R6, R5, RZ ;  /* 0x0000000506077224 */ /* 0x000fe200078e02ff */
[----:B-1----:R-:W-:-:S03]  /*00c0*/  IABS R6, R9 ;  /* 0x0000000900067213 */ /* 0x002fc60000000000 */
[----:B------:R-:W-:Y:S02]  /*00d0*/  IMAD.HI.U32 R3, R3, R7, R2 ;  /* 0x0000000703037227 */ /* 0x000fe400078e0002 */
[----:B------:R-:W2:Y:S04]  /*00e0*/  S2R R7, SR_TID.X ;  /* 0x0000000000077919 */ /* 0x000ea80000002100 */
[----:B------:R-:W-:-:S04]  /*00f0*/  IMAD.HI.U32 R3, R3, R6, RZ ;  /* 0x0000000603037227 */ /* 0x000fc800078e00ff */
[----:B------:R-:W-:-:S04]  /*0100*/  IMAD.MOV R4, RZ, RZ, -R3 ;  /* 0x000000ffff047224 */ /* 0x000fc800078e0a03 */
[C---:B------:R-:W-:Y:S02]  /*0110*/  IMAD R2, R5.reuse, R4, R6 ;  /* 0x0000000405027224 */ /* 0x040fe400078e0206 */
[----:B------:R-:W2:Y:S03]  /*0120*/  LDC R4, c[0x0][0x360] ;  /* 0x0000d800ff047b82 */ /* 0x000ea60000000800 */
[----:B------:R-:W-:-:S13]  /*0130*/  ISETP.GT.U32.AND P1, PT, R5, R2, PT ;  /* 0x000000020500720c */ /* 0x000fda0003f24070 */
[----:B------:R-:W-:Y:S01]  /*0140*/  @!P1 IMAD.IADD R2, R2, 0x1, -R5 ;  /* 0x0000000102029824 */ /* 0x000fe200078e0a05 */
[----:B------:R-:W-:Y:S02]  /*0150*/  @!P1 IADD3 R3, PT, PT, R3, 0x1, RZ ;  /* 0x0000000103039810 */ /* 0x000fe40007ffe0ff */
[----:B------:R-:W-:Y:S02]  /*0160*/  ISETP.NE.AND P1, PT, R0, RZ, PT ;  /* 0x000000ff0000720c */ /* 0x000fe40003f25270 */
[----:B------:R-:W-:Y:S02]  /*0170*/  ISETP.GE.U32.AND P0, PT, R2, R5, PT ;  /* 0x000000050200720c */ /* 0x000fe40003f06070 */
[----:B------:R-:W-:Y:S02]  /*0180*/  LOP3.LUT R2, R9, R0, RZ, 0x3c, !PT ;  /* 0x0000000009027212 */ /* 0x000fe400078e3cff */
[----:B------:R-:W-:Y:S02]  /*0190*/  SHF.R.S32.HI R5, RZ, 0x1, R0 ;  /* 0x00000001ff057819 */ /* 0x000fe40000011400 */
[----:B------:R-:W-:Y:S01]  /*01a0*/  ISETP.GE.AND P2, PT, R2, RZ, PT ;  /* 0x000000ff0200720c */ /* 0x000fe20003f46270 */
[----:B--2---:R-:W-:-:S06]  /*01b0*/  IMAD R2, R4, UR4, R7 ;  /* 0x0000000404027c24 */ /* 0x004fcc000f8e0207 */
[----:B------:R-:W-:-:S06]  /*01c0*/  @P0 VIADD R3, R3, 0x1 ;  /* 0x0000000103030836 */ /* 0x000fcc0000000000 */
[----:B------:R-:W-:Y:S01]  /*01d0*/  @!P2 IMAD.MOV R3, RZ, RZ, -R3 ;  /* 0x000000ffff03a224 */ /* 0x000fe200078e0a03 */
[----:B------:R-:W-:-:S05]  /*01e0*/  @!P1 LOP3.LUT R3, RZ, R0, RZ, 0x33, !PT ;  /* 0x00000000ff039212 */ /* 0x000fca00078e33ff */
[----:B------:R-:W-:-:S05]  /*01f0*/  IMAD R3, R5, R3, RZ ;  /* 0x0000000305037224 */ /* 0x000fca00078e02ff */
[----:B------:R-:W-:-:S13]  /*0200*/  ISETP.GE.AND P0, PT, R2, R3, PT ;  /* 0x000000030200720c */ /* 0x000fda0003f06270 */
[----:B------:R-:W-:Y:S05]  /*0210*/  @P0 EXIT ;  /* 0x000000000000094d */ /* 0x000fea0003800000 */
[-C--:B------:R-:W-:Y:S01]  /*0220*/  IABS R4, R5.reuse ;  /* 0x0000000500047213 */ /* 0x080fe20000000000 */
[----:B------:R-:W0:Y:S01]  /*0230*/  LDCU UR4, c[0x0][0x398] ;  /* 0x00007300ff0477ac */ /* 0x000e220008000800 */
[----:B------:R-:W-:Y:S02]  /*0240*/  IABS R8, R2 ;  /* 0x0000000200087213 */ /* 0x000fe40000000000 */
[----:B------:R-:W1:Y:S01]  /*0250*/  I2F.RP R3, R4 ;  /* 0x0000000400037306 */ /* 0x000e620000209400 */
[----:B------:R-:W-:Y:S01]  /*0260*/  IABS R10, R5 ;  /* 0x00000005000a7213 */ /* 0x000fe20000000000 */
[----:B------:R-:W2:Y:S01]  /*0270*/  LDCU.64 UR6, c[0x0][0x358] ;  /* 0x00006b00ff0677ac */ /* 0x000ea20008000a00 */
[----:B------:R-:W3:Y:S05]  /*0280*/  LDCU UR9, c[0x0][0x38c] ;  /* 0x00007180ff0977ac */ /* 0x000eea0008000800 */
[----:B-1----:R-:W1:Y:S02]  /*0290*/  MUFU.RCP R3, R3 ;  /* 0x0000000300037308 */ /* 0x002e640000001000 */
[----:B-1----:R-:W-:-:S02]  /*02a0*/  IADD3 R6, PT, PT, R3, 0xffffffe, RZ ;  /* 0x0ffffffe03067810 */ /* 0x002fc40007ffe0ff */
[----:B------:R-:W-:-:S04]  /*02b0*/  IADD3 R3, PT, PT, RZ, -R10, RZ ;  /* 0x8000000aff037210 */ /* 0x000fc80007ffe0ff */
[----:B------:R1:W4:Y:S01]  /*02c0*/  F2I.FTZ.U32.TRUNC.NTZ R7, R6 ;  /* 0x0000000600077305 */ /* 0x000322000021f000 */
[----:B------:R-:W3:Y:S01]  /*02d0*/  LDC.64 R10, c[0x0][0x390] ;  /* 0x0000e400ff0a7b82 */ /* 0x000ee20000000a00 */
[----:B-1----:R-:W-:Y:S02]  /*02e0*/  IMAD.MOV.U32 R6, RZ, RZ, RZ ;  /* 0x000000ffff067224 */ /* 0x002fe400078e00ff */
[----:B----4-:R-:W-:-:S04]  /*02f0*/  IMAD.MOV R9, RZ, RZ, -R7 ;  /* 0x000000ffff097224 */ /* 0x010fc800078e0a07 */
[----:B------:R-:W-:-:S04]  /*0300*/  IMAD R9, R9, R4, RZ ;  /* 0x0000000409097224 */ /* 0x000fc800078e02ff */
[----:B------:R-:W-:-:S06]  /*0310*/  IMAD.HI.U32 R7, R7, R9, R6 ;  /* 0x0000000907077227 */ /* 0x000fcc00078e0006 */
[----:B------:R-:W-:-:S04]  /*0320*/  IMAD.HI.U32 R7, R7, R8, RZ ;  /* 0x0000000807077227 */ /* 0x000fc800078e00ff */
[----:B------:R-:W-:-:S05]  /*0330*/  IMAD R3, R7, R3, R8 ;  /* 0x0000000307037224 */ /* 0x000fca00078e0208 */
[----:B------:R-:W-:-:S13]  /*0340*/  ISETP.GT.U32.AND P1, PT, R4, R3, PT ;  /* 0x000000030400720c */ /* 0x000fda0003f24070 */
[----:B------:R-:W-:Y:S02]  /*0350*/  @!P1 IMAD.IADD R3, R3, 0x1, -R4 ;  /* 0x0000000103039824 */ /* 0x000fe400078e0a04 */
[----:B------:R-:W-:Y:S01]  /*0360*/  @!P1 VIADD R7, R7, 0x1 ;  /* 0x0000000107079836 */ /* 0x000fe20000000000 */
[----:B------:R-:W-:Y:S02]  /*0370*/  ISETP.NE.AND P1, PT, R5, RZ, PT ;  /* 0x000000ff0500720c */ /* 0x000fe40003f25270 */
[----:B------:R-:W-:Y:S02]  /*0380*/  ISETP.GE.U32.AND P0, PT, R3, R4, PT ;  /* 0x000000040300720c */ /* 0x000fe40003f06070 */
[----:B------:R-:W-:-:S04]  /*0390*/  LOP3.LUT R3, R2, R5, RZ, 0x3c, !PT ;  /* 0x0000000502037212 */ /* 0x000fc800078e3cff */
[----:B------:R-:W-:-:S07]  /*03a0*/  ISETP.GE.AND P2, PT, R3, RZ, PT ;  /* 0x000000ff0300720c */ /* 0x000fce0003f46270 */
[----:B------:R-:W-:-:S05]  /*03b0*/  @P0 IADD3 R7, PT, PT, R7, 0x1, RZ ;  /* 0x0000000107070810 */ /* 0x000fca0007ffe0ff */
[----:B------:R-:W-:Y:S02]  /*03c0*/  IMAD.MOV.U32 R3, RZ, RZ, R7 ;  /* 0x000000ffff037224 */ /* 0x000fe400078e0007 */
[----:B------:R-:W1:Y:S02]  /*03d0*/  LDC.64 R6, c[0x0][0x380] ;  /* 0x0000e000ff067b82 */ /* 0x000e640000000a00 */
[----:B------:R-:W-:Y:S01]  /*03e0*/  @!P2 IMAD.MOV R3, RZ, RZ, -R3 ;  /* 0x000000ffff03a224 */ /* 0x000fe200078e0a03 */
[----:B------:R-:W-:-:S04]  /*03f0*/  @!P1 LOP3.LUT R3, RZ, R5, RZ, 0x33, !PT ;  /* 0x00000005ff039212 */ /* 0x000fc800078e33ff */
[----:B------:R-:W-:-:S05]  /*0400*/  IADD3 R4, PT, PT, -R3, RZ, RZ ;  /* 0x000000ff03047210 */ /* 0x000fca0007ffe1ff */
[----:B------:R-:W-:-:S04]  /*0410*/  IMAD R4, R5, R4, R2 ;  /* 0x0000000405047224 */ /* 0x000fc800078e0202 */
[----:B------:R-:W-:-:S04]  /*0420*/  IMAD R3, R3, R0, R4 ;  /* 0x0000000003037224 */ /* 0x000fc800078e0204 */
[----:B-1----:R-:W-:-:S04]  /*0430*/  IMAD.WIDE R2, R3, 0x4, R6 ;  /* 0x0000000403027825 */ /* 0x002fc800078e0206 */
[----:B0-----:R-:W-:Y:S01]  /*0440*/  VIADD R7, R4, UR4 ;  /* 0x0000000404077c36 */ /* 0x001fe20008000000 */
[----:B--2---:R0:W5:Y:S01]  /*0450*/  LDG.E R0, desc[UR6][R2.64] ;  /* 0x0000000602007981 */ /* 0x004162000c1e1900 */
[----:B------:R-:W-:-:S04]  /*0460*/  IMAD.WIDE R4, R5, 0x4, R2 ;  /* 0x0000000405047825 */ /* 0x000fc800078e0202 */
[----:B---3--:R-:W-:Y:S01]  /*0470*/  IMAD.WIDE R10, R7, 0x8, R10 ;  /* 0x00000008070a7825 */ /* 0x008fe200078e020a */
[----:B------:R-:W2:Y:S05]  /*0480*/  LDG.E R9, desc[UR6][R4.64] ;  /* 0x0000000604097981 */ /* 0x000eaa000c1e1900 */
[----:B------:R-:W3:Y:S01]  /*0490*/  LDG.E.64 R10, desc[UR6][R10.64] ;  /* 0x000000060a0a7981 */ /* 0x000ee2000c1e1b00 */
[----:B------:R-:W-:Y:S01]  /*04a0*/  USHF.R.S32.HI UR8, URZ, 0x1f, UR9 ;  /* 0x0000001fff087899 */ /* 0x000fe20008011409 */
[----:B------:R-:W-:Y:S01]  /*04b0*/  BSSY.RECONVERGENT B0, `(.L_x_8) ;  /* 0x000001d000007945 */ /* 0x000fe20003800200 */
[----:B--2---:R-:W-:Y:S01]  /*04c0*/  SHF.R.S32.HI R7, RZ, 0x1f, R9 ;  /* 0x0000001fff077819 */ /* 0x004fe20000011409 */
[----:B---3--:R-:W-:-:S02]  /*04d0*/  IMAD R6, R11, R9, RZ ;  /* 0x000000090b067224 */ /* 0x008fc400078e02ff */
[----:B------:R-:W-:-:S04]  /*04e0*/  IMAD.WIDE.U32 R8, R10, R9, RZ ;  /* 0x000000090a087225 */ /* 0x000fc800078e00ff */
[----:B------:R-:W-:-:S04]  /*04f0*/  IMAD R7, R10, R7, R6 ;  /* 0x000000070a077224 */ /* 0x000fc800078e0206 */
[----:B------:R-:W-:-:S05]  /*0500*/  IMAD.IADD R7, R9, 0x1, R7 ;  /* 0x0000000109077824 */ /* 0x000fca00078e0207 */
[----:B------:R-:W-:-:S04]  /*0510*/  LOP3.LUT R6, R7, UR8, RZ, 0xfc, !PT ;  /* 0x0000000807067c12 */ /* 0x000fc8000f8efcff */
[----:B------:R-:W-:-:S13]  /*0520*/  ISETP.NE.U32.AND P0, PT, R6, RZ, PT ;  /* 0x000000ff0600720c */ /* 0x000fda0003f05070 */
[----:B0-----:R-:W-:Y:S05]  /*0530*/  @P0 BRA `(.L_x_9) ;  /* 0x0000000000480947 */ /* 0x001fea0003800000 */
[----:B------:R-:W0:Y:S01]  /*0540*/  I2F.U32.RP R9, UR9 ;  /* 0x0000000900097d06 */ /* 0x000e220008209000 */
[----:B------:R-:W-:-:S07]  /*0550*/  ISETP.NE.U32.AND P1, PT, RZ, UR9, PT ;  /* 0x00000009ff007c0c */ /* 0x000fce000bf25070 */
[----:B0-----:R-:W0:Y:S02]  /*0560*/  MUFU.RCP R9, R9 ;  /* 0x0000000900097308 */ /* 0x001e240000001000 */
[----:B0-----:R-:W-:-:S06]  /*0570*/  IADD3 R6, PT, PT, R9, 0xffffffe, RZ ;  /* 0x0ffffffe09067810 */ /* 0x001fcc0007ffe0ff */
[----:B------:R0:W1:Y:S02]  /*0580*/  F2I.FTZ.U32.TRUNC.NTZ R7, R6 ;  /* 0x0000000600077305 */ /* 0x000064000021f000 */
[----:B0-----:R-:W-:Y:S02]  /*0590*/  IMAD.MOV.U32 R6, RZ, RZ, RZ ;  /* 0x000000ffff067224 */ /* 0x001fe400078e00ff */
[----:B-1----:R-:W-:-:S04]  /*05a0*/  IMAD.MOV R11, RZ, RZ, -R7 ;  /* 0x000000ffff0b7224 */ /* 0x002fc800078e0a07 */
[----:B------:R-:W-:-:S04]  /*05b0*/  IMAD R11, R11, UR9, RZ ;  /* 0x000000090b0b7c24 */ /* 0x000fc8000f8e02ff */
[----:B------:R-:W-:-:S06]  /*05c0*/  IMAD.HI.U32 R7, R7, R11, R6 ;  /* 0x0000000b07077227 */ /* 0x000fcc00078e0006 */
[----:B------:R-:W-:-:S05]  /*05d0*/  IMAD.HI.U32 R7, R7, R8, RZ ;  /* 0x0000000807077227 */ /* 0x000fca00078e00ff */
[----:B------:R-:W-:-:S05]  /*05e0*/  IADD3 R7, PT, PT, -R7, RZ, RZ ;  /* 0x000000ff07077210 */ /* 0x000fca0007ffe1ff */
[----:B------:R-:W-:-:S05]  /*05f0*/  IMAD R8, R7, UR9, R8 ;  /* 0x0000000907087c24 */ /* 0x000fca000f8e0208 */
[----:B------:R-:W-:-:S13]  /*0600*/  ISETP.GE.U32.AND P0, PT, R8, UR9, PT ;  /* 0x0000000908007c0c */ /* 0x000fda000bf06070 */
[----:B------:R-:W-:-:S05]  /*0610*/  @P0 VIADD R8, R8, -UR9 ;  /* 0x8000000908080c36 */ /* 0x000fca0008000000 */
[----:B------:R-:W-:-:S13]  /*0620*/  ISETP.GE.U32.AND P0, PT, R8, UR9, PT ;  /* 0x0000000908007c0c */ /* 0x000fda000bf06070 */
[----:B------:R-:W-:Y:S01]  /*0630*/  @P0 VIADD R8, R8, -UR9 ;  /* 0x8000000908080c36 */ /* 0x000fe20008000000 */
[----:B------:R-:W-:Y:S01]  /*0640*/  @!P1 LOP3.LUT R8, RZ, UR9, RZ, 0x33, !PT ;  /* 0x00000009ff089c12 */ /* 0x000fe2000f8e33ff */
[----:B------:R-:W-:Y:S06]  /*0650*/  BRA `(.L_x_10) ;  /* 0x0000000000087947 */ /* 0x000fec0003800000 */
.L_x_9:
[----:B------:R-:W-:-:S07]  /*0660*/  MOV R6, 0x680 ;  /* 0x0000068000067802 */ /* 0x000fce0000000f00 */
[----:B-----5:R-:W-:Y:S05]  /*0670*/  CALL.REL.NOINC `($__internal_2_$__cuda_sm20_rem_s64) ;  /* 0x0000000000a47944 */ /* 0x020fea0003c00000 */
.L_x_10:
[----:B------:R-:W-:Y:S05]  /*0680*/  BSYNC.RECONVERGENT B0 ;  /* 0x0000000000007941 */ /* 0x000fea0003800200 */
.L_x_8:
[----:B------:R-:W0:Y:S01]  /*0690*/  LDC R7, c[0x0][0x38c] ;  /* 0x0000e300ff077b82 */ /* 0x000e220000000800 */
[----:B-----5:R-:W-:Y:S01]  /*06a0*/  IMAD.IADD R6, R0, 0x1, R8 ;  /* 0x0000000100067824 */ /* 0x020fe200078e0208 */
[-C--:B0-----:R-:W-:Y:S02]  /*06b0*/  IABS R13, R7.reuse ;  /* 0x00000007000d7213 */ /* 0x081fe40000000000 */
[----:B------:R-:W-:Y:S02]  /*06c0*/  IADD3 R11, PT, PT, -R8, R7, R0 ;  /* 0x00000007080b7210 */ /* 0x000fe40007ffe100 */
[----:B------:R-:W0:Y:S01]  /*06d0*/  I2F.RP R10, R13 ;  /* 0x0000000d000a7306 */ /* 0x000e220000209400 */
[----:B------:R-:W-:Y:S02]  /*06e0*/  MOV R8, RZ ;  /* 0x000000ff00087202 */ /* 0x000fe40000000f00 */
[----:B------:R-:W-:Y:S02]  /*06f0*/  IABS R0, R11 ;  /* 0x0000000b00007213 */ /* 0x000fe40000000000 */
[----:B------:R-:W-:-:S03]  /*0700*/  ISETP.GE.AND P3, PT, R11, RZ, PT ;  /* 0x000000ff0b00720c */ /* 0x000fc60003f66270 */
[----:B0-----:R-:W0:Y:S02]  /*0710*/  MUFU.RCP R10, R10 ;  /* 0x0000000a000a7308 */ /* 0x001e240000001000 */
[----:B0-----:R-:W-:Y:S02]  /*0720*/  IADD3 R9, PT, PT, R10, 0xffffffe, RZ ;  /* 0x0ffffffe0a097810 */ /* 0x001fe40007ffe0ff */
[----:B------:R-:W-:-:S04]  /*0730*/  IABS R10, R6 ;  /* 0x00000006000a7213 */ /* 0x000fc80000000000 */
[----:B------:R-:W0:Y:S02]  /*0740*/  F2I.FTZ.U32.TRUNC.NTZ R9, R9 ;  /* 0x0000000900097305 */ /* 0x000e24000021f000 */
[----:B0-----:R-:W-:-:S04]  /*0750*/  IMAD.MOV R12, RZ, RZ, -R9 ;  /* 0x000000ffff0c7224 */ /* 0x001fc800078e0a09 */
[----:B------:R-:W-:-:S04]  /*0760*/  IMAD R15, R12, R13, RZ ;  /* 0x0000000d0c0f7224 */ /* 0x000fc800078e02ff */
[----:B------:R-:W-:-:S04]  /*0770*/  IMAD.HI.U32 R8, R9, R15, R8 ;  /* 0x0000000f09087227 */ /* 0x000fc800078e0008 */
[----:B------:R-:W-:Y:S02]  /*0780*/  IMAD.MOV.U32 R9, RZ, RZ, R0 ;  /* 0x000000ffff097224 */ /* 0x000fe400078e0000 */
[----:B------:R-:W-:-:S04]  /*0790*/  IMAD.HI.U32 R0, R8, R10, RZ ;  /* 0x0000000a08007227 */ /* 0x000fc800078e00ff */
[----:B------:R-:W-:-:S04]  /*07a0*/  IMAD.HI.U32 R8, R8, R9, RZ ;  /* 0x0000000908087227 */ /* 0x000fc800078e00ff */
[----:B------:R-:W-:Y:S01]  /*07b0*/  IMAD.MOV R0, RZ, RZ, -R0 ;  /* 0x000000ffff007224 */ /* 0x000fe200078e0a00 */
[----:B------:R-:W-:-:S03]  /*07c0*/  IADD3 R8, PT, PT, -R8, RZ, RZ ;  /* 0x000000ff08087210 */ /* 0x000fc60007ffe1ff */
[C---:B------:R-:W-:Y:S02]  /*07d0*/  IMAD R0, R13.reuse, R0, R10 ;  /* 0x000000000d007224 */ /* 0x040fe400078e020a */
[C---:B------:R-:W-:Y:S01]  /*07e0*/  IMAD R8, R13.reuse, R8, R9 ;  /* 0x000000080d087224 */ /* 0x040fe200078e0209 */
[----:B------:R-:W-:Y:S02]  /*07f0*/  LOP3.LUT R9, RZ, R7, RZ, 0x33, !PT ;  /* 0x00000007ff097212 */ /* 0x000fe400078e33ff */
[C---:B------:R-:W-:Y:S02]  /*0800*/  ISETP.GT.U32.AND P0, PT, R13.reuse, R0, PT ;  /* 0x000000000d00720c */ /* 0x040fe40003f04070 */
[----:B------:R-:W-:-:S11]  /*0810*/  ISETP.GT.U32.AND P1, PT, R13, R8, PT ;  /* 0x000000080d00720c */ /* 0x000fd60003f24070 */
[----:B------:R-:W-:Y:S02]  /*0820*/  @!P0 IMAD.IADD R0, R0, 0x1, -R13 ;  /* 0x0000000100008824 */ /* 0x000fe400078e0a0d */
[----:B------:R-:W-:Y:S02]  /*0830*/  @!P1 IADD3 R8, PT, PT, R8, -R13, RZ ;  /* 0x8000000d08089210 */ /* 0x000fe40007ffe0ff */
[----:B------:R-:W-:Y:S02]  /*0840*/  ISETP.GE.AND P1, PT, R6, RZ, PT ;  /* 0x000000ff0600720c */ /* 0x000fe40003f26270 */
[C---:B------:R-:W-:Y:S02]  /*0850*/  ISETP.GT.U32.AND P0, PT, R13.reuse, R0, PT ;  /* 0x000000000d00720c */ /* 0x040fe40003f04070 */
[----:B------:R-:W-:-:S11]  /*0860*/  ISETP.GT.U32.AND P2, PT, R13, R8, PT ;  /* 0x000000080d00720c */ /* 0x000fd60003f44070 */
[----:B------:R-:W-:Y:S01]  /*0870*/  @!P0 IMAD.IADD R0, R0, 0x1, -R13 ;  /* 0x0000000100008824 */ /* 0x000fe200078e0a0d */
[----:B------:R-:W-:Y:S02]  /*0880*/  ISETP.NE.AND P0, PT, R7, RZ, PT ;  /* 0x000000ff0700720c */ /* 0x000fe40003f05270 */
[----:B------:R-:W-:Y:S01]  /*0890*/  @!P2 IADD3 R8, PT, PT, R8, -R13, RZ ;  /* 0x8000000d0808a210 */ /* 0x000fe20007ffe0ff */
[----:B------:R-:W-:-:S03]  /*08a0*/  @!P1 IMAD.MOV R0, RZ, RZ, -R0 ;  /* 0x000000ffff009224 */ /* 0x000fc600078e0a00 */
[----:B------:R-:W-:Y:S02]  /*08b0*/  @!P3 IADD3 R8, PT, PT, -R8, RZ, RZ ;  /* 0x000000ff0808b210 */ /* 0x000fe40007ffe1ff */
[C---:B------:R-:W-:Y:S02]  /*08c0*/  SEL R7, R9.reuse, R0, !P0 ;  /* 0x0000000009077207 */ /* 0x040fe40004000000 */
[----:B------:R-:W-:-:S03]  /*08d0*/  SEL R9, R9, R8, !P0 ;  /* 0x0000000809097207 */ /* 0x000fc60004000000 */
[----:B------:R-:W-:Y:S04]  /*08e0*/  STG.E desc[UR6][R2.64], R7 ;  /* 0x0000000702007986 */ /* 0x000fe8000c101906 */
[----:B------:R-:W-:Y:S01]  /*08f0*/  STG.E desc[UR6][R4.64], R9 ;  /* 0x0000000904007986 */ /* 0x000fe2000c101906 */
[----:B------:R-:W-:Y:S05]  /*0900*/  EXIT ;  /* 0x000000000000794d */ /* 0x000fea0003800000 */
        .weak           $__internal_2_$__cuda_sm20_rem_s64
        .type           $__internal_2_$__cuda_sm20_rem_s64,@function
        .size           $__internal_2_$__cuda_sm20_rem_s64,(.L_x_15 - $__internal_2_$__cuda_sm20_rem_s64)
$__internal_2_$__cuda_sm20_rem_s64:
        /* <DEDUP_REMOVED lines=11> */
[----:B------:R-:W-:Y:S01]  /*09c0*/  IMAD R13, R10, UR5, R13 ;  /* 0x000000050a0d7c24 */ /* 0x000fe2000f8e020d */
[----:B------:R-:W-:-:S03]  /*09d0*/  IADD3 R15, P0, PT, RZ, -R12, RZ ;  /* 0x8000000cff0f7210 */ /* 0x000fc60007f1e0ff */
[----:B------:R-:W-:Y:S02]  /*09e0*/  IMAD R13, R11, UR4, R13 ;  /* 0x000000040b0d7c24 */ /* 0x000fe4000f8e020d */
[----:B------:R-:W-:-:S03]  /*09f0*/  IMAD.HI.U32 R12, R10, R15, RZ ;  /* 0x0000000f0a0c7227 */ /* 0x000fc600078e00ff */
[----:B------:R-:W-:Y:S01]  /*0a00*/  IADD3.X R17, PT, PT, RZ, ~R13, RZ, P0, !PT ;  /* 0x8000000dff117210 */ /* 0x000fe200007fe4ff */
[----:B------:R-:W-:-:S04]  /*0a10*/  IMAD.MOV.U32 R13, RZ, RZ, R10 ;  /* 0x000000ffff0d7224 */ /* 0x000fc800078e000a */
        /* <DEDUP_REMOVED lines=15> */
[----:B------:R-:W-:Y:S02]  /*0b10*/  IMAD.X R10, RZ, RZ, ~R10, P0 ;  /* 0x000000ffff0a7224 */ /* 0x000fe400000e0e0a */
[----:B------:R-:W-:Y:S01]  /*0b20*/  HFMA2 R11, -RZ, RZ, 0, 0 ;  /* 0x00000000ff0b7431 */ /* 0x000fe200000001ff */
[----:B------:R-:W-:Y:S01]  /*0b30*/  IADD3.X R14, PT, PT, RZ, ~R7, RZ, P4, !PT ;  /* 0x80000007ff0e7210 */ /* 0x000fe200027fe4ff */
[----:B------:R-:W-:-:S03]  /*0b40*/  IMAD.WIDE.U32 R12, P0, R13, R10, R12 ;  /* 0x0000000a0d0c7225 */ /* 0x000fc6000780000c */
[----:B------:R-:W-:Y:S01]  /*0b50*/  SEL R14, R14, R7, !P1 ;  /* 0x000000070e0e7207 */ /* 0x000fe20004800000 */
[----:B------:R-:W-:-:S04]  /*0b60*/  IMAD.HI.U32 R13, P2, R9, R15, R12 ;  /* 0x0000000f090d7227 */ /* 0x000fc8000784000c */
[CC--:B------:R-:W-:Y:S02]  /*0b70*/  IMAD R12, R9.reuse, R10.reuse, RZ ;  /* 0x0000000a090c7224 */ /* 0x0c0fe400078e02ff */
[----:B------:R-:W-:-:S03]  /*0b80*/  IMAD.HI.U32 R10, R9, R10, RZ ;  /* 0x0000000a090a7227 */ /* 0x000fc600078e00ff */
[----:B------:R-:W-:Y:S01]  /*0b90*/  IADD3 R13, P3, PT, R12, R13, RZ ;  /* 0x0000000d0c0d7210 */ /* 0x000fe20007f7e0ff */
[----:B------:R-:W-:-:S04]  /*0ba0*/  IMAD.X R9, R10, 0x1, R9, P0 ;  /* 0x000000010a097824 */ /* 0x000fc800000e0609 */
[----:B------:R-:W-:Y:S01]  /*0bb0*/  IMAD.HI.U32 R10, R13, R8, RZ ;  /* 0x000000080d0a7227 */ /* 0x000fe200078e00ff */
[----:B------:R-:W-:-:S03]  /*0bc0*/  IADD3.X R9, PT, PT, RZ, RZ, R9, P3, P2 ;  /* 0x000000ffff097210 */ /* 0x000fc60001fe4409 */
[----:B------:R-:W-:-:S04]  /*0bd0*/  IMAD.WIDE.U32 R10, R13, R14, R10 ;  /* 0x0000000e0d0a7225 */ /* 0x000fc800078e000a */
[C---:B------:R-:W-:Y:S02]  /*0be0*/  IMAD R13, R9.reuse, R14, RZ ;  /* 0x0000000e090d7224 */ /* 0x040fe400078e02ff */
[----:B------:R-:W-:-:S04]  /*0bf0*/  IMAD.HI.U32 R10, P0, R9, R8, R10 ;  /* 0x00000008090a7227 */ /* 0x000fc8000780000a */
[----:B------:R-:W-:Y:S01]  /*0c00*/  IMAD.HI.U32 R7, R9, R14, RZ ;  /* 0x0000000e09077227 */ /* 0x000fe200078e00ff */
[----:B------:R-:W-:-:S03]  /*0c10*/  IADD3 R9, P2, PT, R13, R10, RZ ;  /* 0x0000000a0d097210 */ /* 0x000fc60007f5e0ff */
[----:B------:R-:W-:Y:S02]  /*0c20*/  IMAD.X R7, RZ, RZ, R7, P0 ;  /* 0x000000ffff077224 */ /* 0x000fe400000e0607 */
[----:B------:R-:W-:-:S03]  /*0c30*/  IMAD.WIDE.U32 R10, R9, UR4, RZ ;  /* 0x00000004090a7c25 */ /* 0x000fc6000f8e00ff */
[----:B------:R-:W-:Y:S01]  /*0c40*/  IADD3.X R7, PT, PT, RZ, R7, RZ, P2, !PT ;  /* 0x00000007ff077210 */ /* 0x000fe200017fe4ff */
        /* <DEDUP_REMOVED lines=12> */
[----:B------:R-:W-:-:S04]  /*0d10*/  ISETP.GE.U32.AND.EX P0, PT, R9, UR5, PT, P0 ;  /* 0x0000000509007c0c */ /* 0x000fc8000bf06100 */
[----:B------:R-:W-:Y:S02]  /*0d20*/  SEL R8, R8, R7, P0 ;  /* 0x0000000708087207 */ /* 0x000fe40000000000 */
[----:B------:R-:W-:-:S03]  /*0d30*/  ISETP.NE.U32.AND P0, PT, RZ, UR10, PT ;  /* 0x0000000aff007c0c */ /* 0x000fc6000bf05070 */
[----:B------:R-:W-:Y:S01]  /*0d40*/  IMAD.MOV R7, RZ, RZ, -R8 ;  /* 0x000000ffff077224 */ /* 0x000fe200078e0a08 */
[----:B------:R-:W-:-:S04]  /*0d50*/  ISETP.NE.AND.EX P0, PT, RZ, UR8, PT, P0 ;  /* 0x00000008ff007c0c */ /* 0x000fc8000bf05300 */
[----:B------:R-:W-:Y:S02]  /*0d60*/  SEL R8, R7, R8, !P1 ;  /* 0x0000000807087207 */ /* 0x000fe40004800000 */
[----:B------:R-:W-:Y:S02]  /*0d70*/  MOV R7, 0x0 ;  /* 0x0000000000077802 */ /* 0x000fe40000000f00 */
[----:B------:R-:W-:Y:S02]  /*0d80*/  SEL R8, R8, 0xffffffff, P0 ;  /* 0xffffffff08087807 */ /* 0x000fe40000000000 */
[----:B------:R-:W-:Y:S05]  /*0d90*/  RET.REL.NODEC R6 `(_Z20ntt_butterfly_kernelPiiiPxii) ;  /* 0xfffffff006987950 */ /* 0x000fea0003c3ffff */
.L_x_11:
        /* <DEDUP_REMOVED lines=14> */
.L_x_15:


//--------------------- .text._Z18bit_reverse_kernelPiS_i --------------------------
	.section	.text._Z18bit_reverse_kernelPiS_i,"ax",@progbits
	.align	128
        .global         _Z18bit_reverse_kernelPiS_i
        .type           _Z18bit_reverse_kernelPiS_i,@function
        .size           _Z18bit_reverse_kernelPiS_i,(.L_x_19 - _Z18bit_reverse_kernelPiS_i)
        .other          _Z18bit_reverse_kernelPiS_i,@"STO_CUDA_ENTRY STV_DEFAULT"
_Z18bit_reverse_kernelPiS_i:
.text._Z18bit_reverse_kernelPiS_i:
        /* <DEDUP_REMOVED lines=10> */
[----:B0-----:R-:W-:-:S05]  /*00a0*/  IMAD.WIDE R2, R5, 0x4, R2 ;  /* 0x0000000405027825 */ /* 0x001fca00078e0202 */
[----:B-1----:R-:W2:Y:S02]  /*00b0*/  LDG.E R6, desc[UR4][R2.64] ;  /* 0x0000000402067981 */ /* 0x002ea4000c1e1900 */
[----:B--2---:R-:W-:-:S13]  /*00c0*/  ISETP.GE.AND P0, PT, R5, R6, PT ;  /* 0x000000060500720c */ /* 0x004fda0003f06270 */
[----:B------:R-:W-:Y:S05]  /*00d0*/  @P0 EXIT ;  /* 0x000000000000094d */ /* 0x000fea0003800000 */
[----:B------:R-:W0:Y:S02]  /*00e0*/  LDC.64 R8, c[0x0][0x380] ;  /* 0x0000e000ff087b82 */ /* 0x000e240000000a00 */
[----:B0-----:R-:W-:-:S06]  /*00f0*/  IMAD.WIDE R6, R6, 0x4, R8 ;  /* 0x0000000406067825 */ /* 0x001fcc00078e0208 */
[----:B------:R-:W2:Y:S01]  /*0100*/  LDG.E R7, desc[UR4][R6.64] ;  /* 0x0000000406077981 */ /* 0x000ea2000c1e1900 */
[----:B------:R-:W-:-:S05]  /*0110*/  IMAD.WIDE R4, R5, 0x4, R8 ;  /* 0x0000000405047825 */ /* 0x000fca00078e0208 */
[----:B------:R-:W3:Y:S04]  /*0120*/  LDG.E R11, desc[UR4][R4.64] ;  /* 0x00000004040b7981 */ /* 0x000ee8000c1e1900 */
[----:B--2---:R-:W-:Y:S04]  /*0130*/  STG.E desc[UR4][R4.64], R7 ;  /* 0x0000000704007986 */ /* 0x004fe8000c101904 */
[----:B------:R-:W2:Y:S02]  /*0140*/  LDG.E R3, desc[UR4][R2.64] ;  /* 0x0000000402037981 */ /* 0x000ea4000c1e1900 */
[----:B--2---:R-:W-:-:S05]  /*0150*/  IMAD.WIDE R8, R3, 0x4, R8 ;  /* 0x0000000403087825 */ /* 0x004fca00078e0208 */
[----:B---3--:R-:W-:Y:S01]  /*0160*/  STG.E desc[UR4][R8.64], R11 ;  /* 0x0000000b08007986 */ /* 0x008fe2000c101904 */
[----:B------:R-:W-:Y:S05]  /*0170*/  EXIT ;  /* 0x000000000000794d */ /* 0x000fea0003800000 */
.L_x_12:
        /* <DEDUP_REMOVED lines=16> */
.L_x_19:


//--------------------- .nv.shared.reserved.0     --------------------------
	.section	.nv.shared.reserved.0,"aw",@nobits
	.weak		__nv_reservedSMEM_offset_0_alias
	.size		__nv_reservedSMEM_offset_0_alias, 0, 64
	.other		__nv_reservedSMEM_offset_0_alias,@"STO_CUDA_RESERVED_SHARED STV_DEFAULT"
__nv_reservedSMEM_offset_0_alias:
	.zero		0
	.zero		64


//--------------------- .nv.constant0._Z18final_scale_kernelPixii --------------------------
	.section	.nv.constant0._Z18final_scale_kernelPixii,"a",@progbits
	.sectionflags	@""
	.align	4
.nv.constant0._Z18final_scale_kernelPixii:
	.zero		920


//--------------------- .nv.constant0._Z20pointwise_mul_kernelPiS_S_ii --------------------------
	.section	.nv.constant0._Z20pointwise_mul_kernelPiS_S_ii,"a",@progbits
	.sectionflags	@""
	.align	4
.nv.constant0._Z20pointwise_mul_kernelPiS_S_ii:
	.zero		928


//--------------------- .nv.constant0._Z20ntt_butterfly_kernelPiiiPxii --------------------------
	.section	.nv.constant0._Z20ntt_butterfly_kernelPiiiPxii,"a",@progbits
	.sectionflags	@""
	.align	4
.nv.constant0._Z20ntt_butterfly_kernelPiiiPxii:
	.zero		928


//--------------------- .nv.constant0._Z18bit_reverse_kernelPiS_i --------------------------
	.section	.nv.constant0._Z18bit_reverse_kernelPiS_i,"a",@progbits
	.sectionflags	@""
	.align	4
.nv.constant0._Z18bit_reverse_kernelPiS_i:
	.zero		916


//--------------------- SYMBOLS --------------------------

	.type		.nv.reservedSmem.offset0,@object
	.size		.nv.reservedSmem.offset0,0x4
